// auto-generated by cutlass_sweep.conv — config: {"arch": "sm_100", "cluster_m": 2, "cluster_n": 1, "conv_kind": "fprop", "dtype": "bf16", "ndim": 2, "tile_k": 64, "tile_m": 64, "tile_n": 64}
#include "cutlass/cutlass.h"
#include "cute/tensor.hpp"
#include "cutlass/kernel_hardware_info.hpp"
#include "cutlass/conv/convolution.h"
#include "cutlass/conv/dispatch_policy.hpp"
#include "cutlass/conv/collective/collective_builder.hpp"
#include "cutlass/conv/kernel/conv_universal.hpp"
#include "cutlass/conv/device/conv_universal_adapter.hpp"
#include "cutlass/epilogue/collective/collective_builder.hpp"

using namespace cute;
using Elem = cutlass::bfloat16_t;
using Acc  = float;
using LayoutAB = cutlass::layout::TensorNHWC;
using LayoutC  = cutlass::layout::TensorNHWC;
constexpr auto ConvOp = cutlass::conv::Operator::kFprop;
using TileShape    = Shape<_64, _64, Shape<_64>>;
using ClusterShape = Shape<_2, _1, _1>;

using CollectiveEpilogue = typename cutlass::epilogue::collective::CollectiveBuilder<
    cutlass::arch::Sm100, cutlass::arch::OpClassTensorOp,
    TileShape, ClusterShape,
    cutlass::epilogue::collective::EpilogueTileAuto,
    Acc, Acc,
    Elem, LayoutC, 128 / cutlass::sizeof_bits<Elem>::value,
    Elem, LayoutC, 128 / cutlass::sizeof_bits<Elem>::value,
    cutlass::epilogue::collective::EpilogueScheduleAuto
  >::CollectiveOp;

using CollectiveMainloop = typename cutlass::conv::collective::CollectiveBuilder<
    cutlass::arch::Sm100, cutlass::arch::OpClassTensorOp, ConvOp,
    Elem, LayoutAB, 128 / cutlass::sizeof_bits<Elem>::value,
    Elem, LayoutAB, 128 / cutlass::sizeof_bits<Elem>::value,
    Acc,
    TileShape, ClusterShape,
    cutlass::conv::collective::StageCountAutoCarveout<
        static_cast<int>(sizeof(typename CollectiveEpilogue::SharedStorage))>,
    cutlass::conv::collective::KernelScheduleAuto
  >::CollectiveOp;

using ProblemShape = cutlass::conv::ConvProblemShape<
    ConvOp, CollectiveMainloop::DispatchPolicy::NumSpatialDimensions>;
using ConvKernel = cutlass::conv::kernel::ConvUniversal<
    ProblemShape, CollectiveMainloop, CollectiveEpilogue>;
using Conv = cutlass::conv::device::ConvUniversalAdapter<ConvKernel>;

auto* _anchor = &cutlass::device_kernel<ConvKernel>;


// ===== COMPILED SASS (sm_100a) =====

	.target	sm_100a

	.elftype	@"ET_EXEC"


//--------------------- .note.nv.tkinfo           --------------------------
	.section	.note.nv.tkinfo,"",@"SHT_NOTE"
	.sectionflags	@"SHF_NOTE_NV_TKINFO"
	.tkinfo
        /*0018*/ 	.word	0x00000002
        /*0030*/ 	.string	""
        /*0030*/ 	.string	"ptxas"
        /*0030*/ 	.string	"Cuda compilation tools, release 13.0, V13.0.88"
        /*0030*/ 	.string	"Build cuda_13.0.r13.0/compiler.36424714_0"
        /*0030*/ 	.string	"-arch sm_100a -m 64 "



//--------------------- .note.nv.cuinfo           --------------------------
	.section	.note.nv.cuinfo,"",@"SHT_NOTE"
	.sectionflags	@"SHF_NOTE_NV_CUINFO"
        /*0018*/ 	.short	0x0002
        /*001a*/ 	.short	0x0064
        /*001c*/ 	.short	0x0082
	.zero		2


//--------------------- .nv.info                  --------------------------
	.section	.nv.info,"",@"SHT_CUDA_INFO"
	.align	4


	//----- nvinfo : EIATTR_REGCOUNT
	.align		4
        /*0000*/ 	.byte	0x04, 0x2f
        /*0002*/ 	.short	(.L_19 - .L_18)
	.align		4
.L_18:
        /*0004*/ 	.word	index@(_ZN7cutlass13device_kernelINS_4conv6kernel13ConvUniversalINS1_16ConvProblemShapeILNS1_8OperatorE0ELi2EEENS1_10collective14CollectiveConvINS1_47MainloopSm100TmaUmmaWarpSpecializedImplicitGemmILS5_0ELi13ELi2ELi1ELi2EN4cute5tupleIJNSA_1CILi2EEENSC_ILi1EEESE_EEEEENSB_IJNSC_ILi64EEESH_NSB_IJSH_EEEEEENS_10bfloat16_tESK_NSA_8TiledMMAINSA_8MMA_AtomIJNSA_20SM100_MMA_F16BF16_SSISK_SK_fLi64ELi64ELNSA_4UMMA5MajorE0ELSP_0ELNSO_7ScaleInE0ELSQ_0EEEEEENSA_6LayoutINSB_IJSE_SE_SE_EEENSB_IJNSC_ILi0EEESV_SV_EEEEENSB_IJNSA_10UnderscoreESY_SY_EEEEENS7_6detail27Sm100ImplicitGemmTileTraitsINSA_20SM90_TMA_LOAD_IM2COLENSA_14ComposedLayoutINSA_7SwizzleILi3ELi4ELi3EEENSA_18smem_ptr_flag_bitsILi16EEENST_INSB_IJNSC_ILi8EEESH_EEENSB_IJSH_SE_EEEEEEEvEENS12_INSA_23SM90_TMA_LOAD_MULTICASTES1D_vEEEENS_8epilogue10collective18CollectiveEpilogueINS1I_23Sm100TmaWarpSpecializedILi3ELi2ELi16ELb1ELb0EEEJSJ_NSB_IJNST_ISH_SE_EENST_INSC_ILi32EEESE_EEEEESK_NSB_IJNSB_IJlllEEESE_SV_EEESK_S1S_NS1I_6fusion15FusionCallbacksIS1M_NS1T_17LinearCombinationISK_fSK_fLNS_15FloatRoundStyleE2EEESJ_S1Q_JEEENSA_5SM1004TMEM4LOAD26SM100_TMEM_LOAD_16dp256b4xES13_NS14_INS15_ILi2ELi4ELi3EEES18_NST_INSB_IJS19_S1O_EEENSB_IJS1O_SE_EEEEEEENSA_17SM75_U32x4_LDSM_NENSA_21SM90_TMA_STORE_IM2COLES27_NSA_17SM90_U32x4_STSM_NENSA_39AutoVectorizingCopyWithAssumedAlignmentILi128EEEEEEvvEEEEvNT_6ParamsE)
        /*0008*/ 	.word	0x00000047


	//----- nvinfo : EIATTR_FRAME_SIZE
	.align		4
.L_19:
        /*000c*/ 	.byte	0x04, 0x11
        /*000e*/ 	.short	(.L_21 - .L_20)
	.align		4
.L_20:
        /*0010*/ 	.word	index@($__internal_2_$__cuda_sm10x_tcgen05_guardrail_trap_unallocated_columns_being_dealloced)
        /*0014*/ 	.word	0x00000008


	//----- nvinfo : EIATTR_FRAME_SIZE
	.align		4
.L_21:
        /*0018*/ 	.byte	0x04, 0x11
        /*001a*/ 	.short	(.L_23 - .L_22)
	.align		4
.L_22:
        /*001c*/ 	.word	index@($__internal_1_$__cuda_sm10x_tcgen05_guardrail_trap_phase_invalid_during_alloc)
        /*0020*/ 	.word	0x00000008


	//----- nvinfo : EIATTR_FRAME_SIZE
	.align		4
.L_23:
        /*0024*/ 	.byte	0x04, 0x11
        /*0026*/ 	.short	(.L_25 - .L_24)
	.align		4
.L_24:
        /*0028*/ 	.word	index@($__internal_0_$__cuda_sm10x_tcgen05_guardrail_trap_col_being_dealloced_not_returned_by_alloc)
        /*002c*/ 	.word	0x00000008


	//----- nvinfo : EIATTR_FRAME_SIZE
	.align		4
.L_25:
        /*0030*/ 	.byte	0x04, 0x11
        /*0032*/ 	.short	(.L_27 - .L_26)
	.align		4
.L_26:
        /*0034*/ 	.word	index@(_ZN7cutlass13device_kernelINS_4conv6kernel13ConvUniversalINS1_16ConvProblemShapeILNS1_8OperatorE0ELi2EEENS1_10collective14CollectiveConvINS1_47MainloopSm100TmaUmmaWarpSpecializedImplicitGemmILS5_0ELi13ELi2ELi1ELi2EN4cute5tupleIJNSA_1CILi2EEENSC_ILi1EEESE_EEEEENSB_IJNSC_ILi64EEESH_NSB_IJSH_EEEEEENS_10bfloat16_tESK_NSA_8TiledMMAINSA_8MMA_AtomIJNSA_20SM100_MMA_F16BF16_SSISK_SK_fLi64ELi64ELNSA_4UMMA5MajorE0ELSP_0ELNSO_7ScaleInE0ELSQ_0EEEEEENSA_6LayoutINSB_IJSE_SE_SE_EEENSB_IJNSC_ILi0EEESV_SV_EEEEENSB_IJNSA_10UnderscoreESY_SY_EEEEENS7_6detail27Sm100ImplicitGemmTileTraitsINSA_20SM90_TMA_LOAD_IM2COLENSA_14ComposedLayoutINSA_7SwizzleILi3ELi4ELi3EEENSA_18smem_ptr_flag_bitsILi16EEENST_INSB_IJNSC_ILi8EEESH_EEENSB_IJSH_SE_EEEEEEEvEENS12_INSA_23SM90_TMA_LOAD_MULTICASTES1D_vEEEENS_8epilogue10collective18CollectiveEpilogueINS1I_23Sm100TmaWarpSpecializedILi3ELi2ELi16ELb1ELb0EEEJSJ_NSB_IJNST_ISH_SE_EENST_INSC_ILi32EEESE_EEEEESK_NSB_IJNSB_IJlllEEESE_SV_EEESK_S1S_NS1I_6fusion15FusionCallbacksIS1M_NS1T_17LinearCombinationISK_fSK_fLNS_15FloatRoundStyleE2EEESJ_S1Q_JEEENSA_5SM1004TMEM4LOAD26SM100_TMEM_LOAD_16dp256b4xES13_NS14_INS15_ILi2ELi4ELi3EEES18_NST_INSB_IJS19_S1O_EEENSB_IJS1O_SE_EEEEEEENSA_17SM75_U32x4_LDSM_NENSA_21SM90_TMA_STORE_IM2COLES27_NSA_17SM90_U32x4_STSM_NENSA_39AutoVectorizingCopyWithAssumedAlignmentILi128EEEEEEvvEEEEvNT_6ParamsE)
        /*0038*/ 	.word	0x00000008


	//----- nvinfo : EIATTR_MIN_STACK_SIZE
	.align		4
.L_27:
        /*003c*/ 	.byte	0x04, 0x12
        /*003e*/ 	.short	(.L_29 - .L_28)
	.align		4
.L_28:
        /*0040*/ 	.word	index@(_ZN7cutlass13device_kernelINS_4conv6kernel13ConvUniversalINS1_16ConvProblemShapeILNS1_8OperatorE0ELi2EEENS1_10collective14CollectiveConvINS1_47MainloopSm100TmaUmmaWarpSpecializedImplicitGemmILS5_0ELi13ELi2ELi1ELi2EN4cute5tupleIJNSA_1CILi2EEENSC_ILi1EEESE_EEEEENSB_IJNSC_ILi64EEESH_NSB_IJSH_EEEEEENS_10bfloat16_tESK_NSA_8TiledMMAINSA_8MMA_AtomIJNSA_20SM100_MMA_F16BF16_SSISK_SK_fLi64ELi64ELNSA_4UMMA5MajorE0ELSP_0ELNSO_7ScaleInE0ELSQ_0EEEEEENSA_6LayoutINSB_IJSE_SE_SE_EEENSB_IJNSC_ILi0EEESV_SV_EEEEENSB_IJNSA_10UnderscoreESY_SY_EEEEENS7_6detail27Sm100ImplicitGemmTileTraitsINSA_20SM90_TMA_LOAD_IM2COLENSA_14ComposedLayoutINSA_7SwizzleILi3ELi4ELi3EEENSA_18smem_ptr_flag_bitsILi16EEENST_INSB_IJNSC_ILi8EEESH_EEENSB_IJSH_SE_EEEEEEEvEENS12_INSA_23SM90_TMA_LOAD_MULTICASTES1D_vEEEENS_8epilogue10collective18CollectiveEpilogueINS1I_23Sm100TmaWarpSpecializedILi3ELi2ELi16ELb1ELb0EEEJSJ_NSB_IJNST_ISH_SE_EENST_INSC_ILi32EEESE_EEEEESK_NSB_IJNSB_IJlllEEESE_SV_EEESK_S1S_NS1I_6fusion15FusionCallbacksIS1M_NS1T_17LinearCombinationISK_fSK_fLNS_15FloatRoundStyleE2EEESJ_S1Q_JEEENSA_5SM1004TMEM4LOAD26SM100_TMEM_LOAD_16dp256b4xES13_NS14_INS15_ILi2ELi4ELi3EEES18_NST_INSB_IJS19_S1O_EEENSB_IJS1O_SE_EEEEEEENSA_17SM75_U32x4_LDSM_NENSA_21SM90_TMA_STORE_IM2COLES27_NSA_17SM90_U32x4_STSM_NENSA_39AutoVectorizingCopyWithAssumedAlignmentILi128EEEEEEvvEEEEvNT_6ParamsE)
        /*0044*/ 	.word	0x00000008
.L_29:


//--------------------- .nv.compat                --------------------------
	.section	.nv.compat,"",@"SHT_CUDA_COMPAT_INFO"
	.align	4
        /*0000*/ 	.byte	0x02, 0x09, 0x01, 0x00, 0x02, 0x02, 0x02, 0x00, 0x02, 0x05, 0x05, 0x00, 0x03, 0x07, 0x01, 0x01
        /*0010*/ 	.byte	0x02, 0x03, 0x01, 0x00, 0x02, 0x06, 0x01, 0x00, 0x04, 0x0b, 0x08, 0x00, 0x09, 0x00, 0x00, 0x00
        /*0020*/ 	.byte	0x00, 0x00, 0x00, 0x00


//--------------------- .nv.info._ZN7cutlass13device_kernelINS_4conv6kernel13ConvUniversalINS1_16ConvProblemShapeILNS1_8OperatorE0ELi2EEENS1_10collective14CollectiveConvINS1_47MainloopSm100TmaUmmaWarpSpecializedImplicitGemmILS5_0ELi13ELi2ELi1ELi2EN4cute5tupleIJNSA_1CILi2EEENSC_ILi1EEESE_EEEEENSB_IJNSC_ILi64EEESH_NSB_IJSH_EEEEEENS_10bfloat16_tESK_NSA_8TiledMMAINSA_8MMA_AtomIJNSA_20SM100_MMA_F16BF16_SSISK_SK_fLi64ELi64ELNSA_4UMMA5MajorE0ELSP_0ELNSO_7ScaleInE0ELSQ_0EEEEEENSA_6LayoutINSB_IJSE_SE_SE_EEENSB_IJNSC_ILi0EEESV_SV_EEEEENSB_IJNSA_10UnderscoreESY_SY_EEEEENS7_6detail27Sm100ImplicitGemmTileTraitsINSA_20SM90_TMA_LOAD_IM2COLENSA_14ComposedLayoutINSA_7SwizzleILi3ELi4ELi3EEENSA_18smem_ptr_flag_bitsILi16EEENST_INSB_IJNSC_ILi8EEESH_EEENSB_IJSH_SE_EEEEEEEvEENS12_INSA_23SM90_TMA_LOAD_MULTICASTES1D_vEEEENS_8epilogue10collective18CollectiveEpilogueINS1I_23Sm100TmaWarpSpecializedILi3ELi2ELi16ELb1ELb0EEEJSJ_NSB_IJNST_ISH_SE_EENST_INSC_ILi32EEESE_EEEEESK_NSB_IJNSB_IJlllEEESE_SV_EEESK_S1S_NS1I_6fusion15FusionCallbacksIS1M_NS1T_17LinearCombinationISK_fSK_fLNS_15FloatRoundStyleE2EEESJ_S1Q_JEEENSA_5SM1004TMEM4LOAD26SM100_TMEM_LOAD_16dp256b4xES13_NS14_INS15_ILi2ELi4ELi3EEES18_NST_INSB_IJS19_S1O_EEENSB_IJS1O_SE_EEEEEEENSA_17SM75_U32x4_LDSM_NENSA_21SM90_TMA_STORE_IM2COLES27_NSA_17SM90_U32x4_STSM_NENSA_39AutoVectorizingCopyWithAssumedAlignmentILi128EEEEEEvvEEEEvNT_6ParamsE --------------------------
	.section	.nv.info._ZN7cutlass13device_kernelINS_4conv6kernel13ConvUniversalINS1_16ConvProblemShapeILNS1_8OperatorE0ELi2EEENS1_10collective14CollectiveConvINS1_47MainloopSm100TmaUmmaWarpSpecializedImplicitGemmILS5_0ELi13ELi2ELi1ELi2EN4cute5tupleIJNSA_1CILi2EEENSC_ILi1EEESE_EEEEENSB_IJNSC_ILi64EEESH_NSB_IJSH_EEEEEENS_10bfloat16_tESK_NSA_8TiledMMAINSA_8MMA_AtomIJNSA_20SM100_MMA_F16BF16_SSISK_SK_fLi64ELi64ELNSA_4UMMA5MajorE0ELSP_0ELNSO_7ScaleInE0ELSQ_0EEEEEENSA_6LayoutINSB_IJSE_SE_SE_EEENSB_IJNSC_ILi0EEESV_SV_EEEEENSB_IJNSA_10UnderscoreESY_SY_EEEEENS7_6detail27Sm100ImplicitGemmTileTraitsINSA_20SM90_TMA_LOAD_IM2COLENSA_14ComposedLayoutINSA_7SwizzleILi3ELi4ELi3EEENSA_18smem_ptr_flag_bitsILi16EEENST_INSB_IJNSC_ILi8EEESH_EEENSB_IJSH_SE_EEEEEEEvEENS12_INSA_23SM90_TMA_LOAD_MULTICASTES1D_vEEEENS_8epilogue10collective18CollectiveEpilogueINS1I_23Sm100TmaWarpSpecializedILi3ELi2ELi16ELb1ELb0EEEJSJ_NSB_IJNST_ISH_SE_EENST_INSC_ILi32EEESE_EEEEESK_NSB_IJNSB_IJlllEEESE_SV_EEESK_S1S_NS1I_6fusion15FusionCallbacksIS1M_NS1T_17LinearCombinationISK_fSK_fLNS_15FloatRoundStyleE2EEESJ_S1Q_JEEENSA_5SM1004TMEM4LOAD26SM100_TMEM_LOAD_16dp256b4xES13_NS14_INS15_ILi2ELi4ELi3EEES18_NST_INSB_IJS19_S1O_EEENSB_IJS1O_SE_EEEEEEENSA_17SM75_U32x4_LDSM_NENSA_21SM90_TMA_STORE_IM2COLES27_NSA_17SM90_U32x4_STSM_NENSA_39AutoVectorizingCopyWithAssumedAlignmentILi128EEEEEEvvEEEEvNT_6ParamsE,"",@"SHT_CUDA_INFO"
	.sectionflags	@""
	.align	4


	//----- nvinfo : EIATTR_CUDA_API_VERSION
	.align		4
        /*0000*/ 	.byte	0x04, 0x37
        /*0002*/ 	.short	(.L_31 - .L_30)
.L_30:
        /*0004*/ 	.word	0x00000082


	//----- nvinfo : EIATTR_KPARAM_INFO
	.align		4
.L_31:
        /*0008*/ 	.byte	0x04, 0x17
        /*000a*/ 	.short	(.L_33 - .L_32)
.L_32:
        /*000c*/ 	.word	0x00000000
        /*0010*/ 	.short	0x0000
        /*0012*/ 	.short	0x0000
        /*0014*/ 	.byte	0x00, 0xf0, 0x01, 0x20


	//----- nvinfo : EIATTR_AT_ENTRY_FRAGMENTS
	.align		4
.L_33:
        /*0018*/ 	.byte	0x04, 0x4f
        /*001a*/ 	.short	(.L_35 - .L_34)


	//   ....[0]....
.L_34:
        /*001c*/ 	.word	0x00000006


	//----- nvinfo : EIATTR_RESERVED_SMEM_USED
	.align		4
.L_35:
        /*0020*/ 	.byte	0x01, 0x41
	.zero		2


	//----- nvinfo : EIATTR_SPARSE_MMA_MASK
	.align		4
        /*0024*/ 	.byte	0x03, 0x50
        /*0026*/ 	.short	0x0000


	//----- nvinfo : EIATTR_TCGEN05_1CTA_USED
	.align		4
        /*0028*/ 	.byte	0x01, 0x51
	.zero		2


	//----- nvinfo : EIATTR_MAXREG_COUNT
	.align		4
        /*002c*/ 	.byte	0x03, 0x1b
        /*002e*/ 	.short	0x00ff


	//----- nvinfo : EIATTR_NUM_BARRIERS
	.align		4
        /*0030*/ 	.byte	0x02, 0x4c
        /*0032*/ 	.byte	0x07
	.zero		1


	//----- nvinfo : EIATTR_EXTERNS
	.align		4
        /*0034*/ 	.byte	0x04, 0x0f
        /*0036*/ 	.short	(.L_37 - .L_36)


	//   ....[0]....
	.align		4
.L_36:
        /*0038*/ 	.word	index@(__assertfail)


	//----- nvinfo : EIATTR_MERCURY_ISA_VERSION
	.align		4
.L_37:
        /*003c*/ 	.byte	0x03, 0x5f
        /*003e*/ 	.short	0x0101


	//----- nvinfo : EIATTR_INT_WARP_WIDE_INSTR_OFFSETS
	.align		4
        /*0040*/ 	.byte	0x04, 0x31
        /*0042*/ 	.short	(.L_39 - .L_38)


	//   ....[0]....
.L_38:
        /*0044*/ 	.word	0x00004220


	//   ....[1]....
        /*0048*/ 	.word	0x00004240


	//   ....[2]....
        /*004c*/ 	.word	0x00004270


	//   ....[3]....
        /*0050*/ 	.word	0x00004ee0


	//   ....[4]....
        /*0054*/ 	.word	0x00005020


	//   ....[5]....
        /*0058*/ 	.word	0x00005120


	//   ....[6]....
        /*005c*/ 	.word	0x00005220


	//----- nvinfo : EIATTR_COOP_GROUP_MASK_REGIDS
	.align		4
.L_39:
        /*0060*/ 	.byte	0x04, 0x29
        /*0062*/ 	.short	(.L_41 - .L_40)


	//   ....[0]....
.L_40:
        /*0064*/ 	.word	0xffffffff


	//   ....[1]....
        /*0068*/ 	.word	0xffffffff


	//   ....[2]....
        /*006c*/ 	.word	0xffffffff


	//   ....[3]....
        /*0070*/ 	.word	0xffffffff


	//   ....[4]....
        /*0074*/ 	.word	0xffffffff


	//   ....[5]....
        /*0078*/ 	.word	0xffffffff


	//   ....[6]....
        /*007c*/ 	.word	0xffffffff


	//   ....[7]....
        /*0080*/ 	.word	0xffffffff


	//   ....[8]....
        /*0084*/ 	.word	0xffffffff


	//   ....[9]....
        /*0088*/ 	.word	0xffffffff


	//   ....[10]....
        /*008c*/ 	.word	0xffffffff


	//   ....[11]....
        /*0090*/ 	.word	0xffffffff


	//   ....[12]....
        /*0094*/ 	.word	0xffffffff


	//----- nvinfo : EIATTR_COOP_GROUP_INSTR_OFFSETS
	.align		4
.L_41:
        /*0098*/ 	.byte	0x04, 0x28
        /*009a*/ 	.short	(.L_43 - .L_42)


	//   ....[0]....
.L_42:
        /*009c*/ 	.word	0x00000090


	//   ....[1]....
        /*00a0*/ 	.word	0x00000500


	//   ....[2]....
        /*00a4*/ 	.word	0x000007e0


	//   ....[3]....
        /*00a8*/ 	.word	0x00000960


	//   ....[4]....
        /*00ac*/ 	.word	0x00000a60


	//   ....[5]....
        /*00b0*/ 	.word	0x00000bb0


	//   ....[6]....
        /*00b4*/ 	.word	0x00000db0


	//   ....[7]....
        /*00b8*/ 	.word	0x00002420


	//   ....[8]....
        /*00bc*/ 	.word	0x00003540


	//   ....[9]....
        /*00c0*/ 	.word	0x00003750


	//   ....[10]....
        /*00c4*/ 	.word	0x00003780


	//   ....[11]....
        /*00c8*/ 	.word	0x00004100


	//   ....[12]....
        /*00cc*/ 	.word	0x00004340


	//----- nvinfo : EIATTR_VRC_CTA_INIT_COUNT
	.align		4
.L_43:
        /*00d0*/ 	.byte	0x02, 0x4a
        /*00d2*/ 	.byte	0x80
	.zero		1


	//----- nvinfo : EIATTR_SYSCALL_OFFSETS
	.align		4
        /*00d4*/ 	.byte	0x04, 0x46
        /*00d6*/ 	.short	(.L_45 - .L_44)


	//   ....[0]....
.L_44:
        /*00d8*/ 	.word	0x00005f70


	//   ....[1]....
        /*00dc*/ 	.word	0x00006060


	//   ....[2]....
        /*00e0*/ 	.word	0x000069a0


	//   ....[3]....
        /*00e4*/ 	.word	0x00007310


	//----- nvinfo : EIATTR_MBARRIER_INSTR_OFFSETS
	.align		4
.L_45:
        /*00e8*/ 	.byte	0x04, 0x39
        /*00ea*/ 	.short	(.L_47 - .L_46)


	//   ....[0]....
.L_46:
        /*00ec*/ 	.word	0x00000620
        /*00f0*/ 	.word	0x000000ff
        /*00f4*/ 	.word	0x00000000
        /*00f8*/ 	.short	0x0100
        /*00fa*/ 	.byte	0x04
	.zero		1


	//   ....[1]....
        /*00fc*/ 	.word	0x00000630
        /*0100*/ 	.word	0x000000ff
        /*0104*/ 	.word	0x00000068
        /*0108*/ 	.short	0x0100
        /*010a*/ 	.byte	0x04
	.zero		1


	//   ....[2]....
        /*010c*/ 	.word	0x00000640
        /*0110*/ 	.word	0x000000ff
        /*0114*/ 	.word	0x00000008
        /*0118*/ 	.short	0x0100
        /*011a*/ 	.byte	0x04
	.zero		1


	//   ....[3]....
        /*011c*/ 	.word	0x00000650
        /*0120*/ 	.word	0x000000ff
        /*0124*/ 	.word	0x00000070
        /*0128*/ 	.short	0x0100
        /*012a*/ 	.byte	0x04
	.zero		1


	//   ....[4]....
        /*012c*/ 	.word	0x00000660
        /*0130*/ 	.word	0x000000ff
        /*0134*/ 	.word	0x00000010
        /*0138*/ 	.short	0x0100
        /*013a*/ 	.byte	0x04
	.zero		1


	//   ....[5]....
        /*013c*/ 	.word	0x00000670
        /*0140*/ 	.word	0x000000ff
        /*0144*/ 	.word	0x00000078
        /*0148*/ 	.short	0x0100
        /*014a*/ 	.byte	0x04
	.zero		1


	//   ....[6]....
        /*014c*/ 	.word	0x00000680
        /*0150*/ 	.word	0x000000ff
        /*0154*/ 	.word	0x00000018
        /*0158*/ 	.short	0x0100
        /*015a*/ 	.byte	0x04
	.zero		1


	//   ....[7]....
        /*015c*/ 	.word	0x00000690
        /*0160*/ 	.word	0x000000ff
        /*0164*/ 	.word	0x00000080
        /*0168*/ 	.short	0x0100
        /*016a*/ 	.byte	0x04
	.zero		1


	//   ....[8]....
        /*016c*/ 	.word	0x000006a0
        /*0170*/ 	.word	0x000000ff
        /*0174*/ 	.word	0x00000020
        /*0178*/ 	.short	0x0100
        /*017a*/ 	.byte	0x04
	.zero		1


	//   ....[9]....
        /*017c*/ 	.word	0x000006b0
        /*0180*/ 	.word	0x000000ff
        /*0184*/ 	.word	0x00000088
        /*0188*/ 	.short	0x0100
        /*018a*/ 	.byte	0x04
	.zero		1


	//   ....[10]....
        /*018c*/ 	.word	0x000006c0
        /*0190*/ 	.word	0x000000ff
        /*0194*/ 	.word	0x00000028
        /*0198*/ 	.short	0x0100
        /*019a*/ 	.byte	0x04
	.zero		1


	//   ....[11]....
        /*019c*/ 	.word	0x000006d0
        /*01a0*/ 	.word	0x000000ff
        /*01a4*/ 	.word	0x00000090
        /*01a8*/ 	.short	0x0100
        /*01aa*/ 	.byte	0x04
	.zero		1


	//   ....[12]....
        /*01ac*/ 	.word	0x000006e0
        /*01b0*/ 	.word	0x000000ff
        /*01b4*/ 	.word	0x00000030
        /*01b8*/ 	.short	0x0100
        /*01ba*/ 	.byte	0x04
	.zero		1


	//   ....[13]....
        /*01bc*/ 	.word	0x000006f0
        /*01c0*/ 	.word	0x000000ff
        /*01c4*/ 	.word	0x00000098
        /*01c8*/ 	.short	0x0100
        /*01ca*/ 	.byte	0x04
	.zero		1


	//   ....[14]....
        /*01cc*/ 	.word	0x00000700
        /*01d0*/ 	.word	0x000000ff
        /*01d4*/ 	.word	0x00000038
        /*01d8*/ 	.short	0x0100
        /*01da*/ 	.byte	0x04
	.zero		1


	//   ....[15]....
        /*01dc*/ 	.word	0x00000710
        /*01e0*/ 	.word	0x000000ff
        /*01e4*/ 	.word	0x000000a0
        /*01e8*/ 	.short	0x0100
        /*01ea*/ 	.byte	0x04
	.zero		1


	//   ....[16]....
        /*01ec*/ 	.word	0x00000720
        /*01f0*/ 	.word	0x000000ff
        /*01f4*/ 	.word	0x00000040
        /*01f8*/ 	.short	0x0100
        /*01fa*/ 	.byte	0x04
	.zero		1


	//   ....[17]....
        /*01fc*/ 	.word	0x00000730
        /*0200*/ 	.word	0x000000ff
        /*0204*/ 	.word	0x000000a8
        /*0208*/ 	.short	0x0100
        /*020a*/ 	.byte	0x04
	.zero		1


	//   ....[18]....
        /*020c*/ 	.word	0x00000740
        /*0210*/ 	.word	0x000000ff
        /*0214*/ 	.word	0x00000048
        /*0218*/ 	.short	0x0100
        /*021a*/ 	.byte	0x04
	.zero		1


	//   ....[19]....
        /*021c*/ 	.word	0x00000750
        /*0220*/ 	.word	0x000000ff
        /*0224*/ 	.word	0x000000b0
        /*0228*/ 	.short	0x0100
        /*022a*/ 	.byte	0x04
	.zero		1


	//   ....[20]....
        /*022c*/ 	.word	0x00000760
        /*0230*/ 	.word	0x000000ff
        /*0234*/ 	.word	0x00000050
        /*0238*/ 	.short	0x0100
        /*023a*/ 	.byte	0x04
	.zero		1


	//   ....[21]....
        /*023c*/ 	.word	0x00000770
        /*0240*/ 	.word	0x000000ff
        /*0244*/ 	.word	0x000000b8
        /*0248*/ 	.short	0x0100
        /*024a*/ 	.byte	0x04
	.zero		1


	//   ....[22]....
        /*024c*/ 	.word	0x00000780
        /*0250*/ 	.word	0x000000ff
        /*0254*/ 	.word	0x00000058
        /*0258*/ 	.short	0x0100
        /*025a*/ 	.byte	0x04
	.zero		1


	//   ....[23]....
        /*025c*/ 	.word	0x00000790
        /*0260*/ 	.word	0x000000ff
        /*0264*/ 	.word	0x000000c0
        /*0268*/ 	.short	0x0100
        /*026a*/ 	.byte	0x04
	.zero		1


	//   ....[24]....
        /*026c*/ 	.word	0x000007a0
        /*0270*/ 	.word	0x000000ff
        /*0274*/ 	.word	0x00000060
        /*0278*/ 	.short	0x0100
        /*027a*/ 	.byte	0x04
	.zero		1


	//   ....[25]....
        /*027c*/ 	.word	0x000007b0
        /*0280*/ 	.word	0x000000ff
        /*0284*/ 	.word	0x000000c8
        /*0288*/ 	.short	0x0100
        /*028a*/ 	.byte	0x04
	.zero		1


	//   ....[26]....
        /*028c*/ 	.word	0x000008f0
        /*0290*/ 	.word	0x000000ff
        /*0294*/ 	.word	0x000000d0
        /*0298*/ 	.short	0x0100
        /*029a*/ 	.byte	0x04
	.zero		1


	//   ....[27]....
        /*029c*/ 	.word	0x00000900
        /*02a0*/ 	.word	0x000000ff
        /*02a4*/ 	.word	0x000000e8
        /*02a8*/ 	.short	0x0100
        /*02aa*/ 	.byte	0x04
	.zero		1


	//   ....[28]....
        /*02ac*/ 	.word	0x00000910
        /*02b0*/ 	.word	0x000000ff
        /*02b4*/ 	.word	0x000000d8
        /*02b8*/ 	.short	0x0100
        /*02ba*/ 	.byte	0x04
	.zero		1


	//   ....[29]....
        /*02bc*/ 	.word	0x00000920
        /*02c0*/ 	.word	0x000000ff
        /*02c4*/ 	.word	0x000000f0
        /*02c8*/ 	.short	0x0100
        /*02ca*/ 	.byte	0x04
	.zero		1


	//   ....[30]....
        /*02cc*/ 	.word	0x00000930
        /*02d0*/ 	.word	0x000000ff
        /*02d4*/ 	.word	0x000000e0
        /*02d8*/ 	.short	0x0100
        /*02da*/ 	.byte	0x04
	.zero		1


	//   ....[31]....
        /*02dc*/ 	.word	0x00000940
        /*02e0*/ 	.word	0x000000ff
        /*02e4*/ 	.word	0x000000f8
        /*02e8*/ 	.short	0x0100
        /*02ea*/ 	.byte	0x04
	.zero		1


	//   ....[32]....
        /*02ec*/ 	.word	0x00000a30
        /*02f0*/ 	.word	0x000000ff
        /*02f4*/ 	.word	0x00000100
        /*02f8*/ 	.short	0x0100
        /*02fa*/ 	.byte	0x06
	.zero		1


	//   ....[33]....
        /*02fc*/ 	.word	0x00000a40
        /*0300*/ 	.word	0x000000ff
        /*0304*/ 	.word	0x00000108
        /*0308*/ 	.short	0x0100
        /*030a*/ 	.byte	0x06
	.zero		1


	//   ....[34]....
        /*030c*/ 	.word	0x00000b80
        /*0310*/ 	.word	0x000000ff
        /*0314*/ 	.word	0x00000110
        /*0318*/ 	.short	0x0100
        /*031a*/ 	.byte	0x06
	.zero		1


	//   ....[35]....
        /*031c*/ 	.word	0x00000b90
        /*0320*/ 	.word	0x000000ff
        /*0324*/ 	.word	0x00000118
        /*0328*/ 	.short	0x0100
        /*032a*/ 	.byte	0x06
	.zero		1


	//   ....[36]....
        /*032c*/ 	.word	0x00000cc0
        /*0330*/ 	.word	0x000000ff
        /*0334*/ 	.word	0x00000120
        /*0338*/ 	.short	0x0100
        /*033a*/ 	.byte	0x04
	.zero		1


	//   ....[37]....
        /*033c*/ 	.word	0x00000cd0
        /*0340*/ 	.word	0x000000ff
        /*0344*/ 	.word	0x00000130
        /*0348*/ 	.short	0x0100
        /*034a*/ 	.byte	0x04
	.zero		1


	//   ....[38]....
        /*034c*/ 	.word	0x00000ce0
        /*0350*/ 	.word	0x000000ff
        /*0354*/ 	.word	0x00000128
        /*0358*/ 	.short	0x0100
        /*035a*/ 	.byte	0x04
	.zero		1


	//   ....[39]....
        /*035c*/ 	.word	0x00000cf0
        /*0360*/ 	.word	0x000000ff
        /*0364*/ 	.word	0x00000138
        /*0368*/ 	.short	0x0100
        /*036a*/ 	.byte	0x04
	.zero		1


	//   ....[40]....
        /*036c*/ 	.word	0x000018c0
        /*0370*/ 	.word	0x000000ff
        /*0374*/ 	.word	0x00000068
        /*0378*/ 	.short	0x010a
        /*037a*/ 	.byte	0x04
	.zero		1


	//   ....[41]....
        /*037c*/ 	.word	0x00001af0
        /*0380*/ 	.word	0x000000ff
        /*0384*/ 	.word	0x00000068
        /*0388*/ 	.short	0x010a
        /*038a*/ 	.byte	0x09
	.zero		1


	//   ....[42]....
        /*038c*/ 	.word	0x00001c80
        /*0390*/ 	.word	0x000000ff
        /*0394*/ 	.word	0x00000068
        /*0398*/ 	.short	0x010a
        /*039a*/ 	.byte	0x07
	.zero		1


	//   ....[43]....
        /*039c*/ 	.word	0x00001e70
        /*03a0*/ 	.word	0x000000ff
        /*03a4*/ 	.word	0x00000108
        /*03a8*/ 	.short	0x0101
        /*03aa*/ 	.byte	0x18
	.zero		1


	//   ....[44]....
        /*03ac*/ 	.word	0x00001e90
        /*03b0*/ 	.word	0x000000ff
        /*03b4*/ 	.word	0x00000068
        /*03b8*/ 	.short	0x010a
        /*03ba*/ 	.byte	0x04
	.zero		1


	//   ....[45]....
        /*03bc*/ 	.word	0x000020a0
        /*03c0*/ 	.word	0x000000ff
        /*03c4*/ 	.word	0x00000068
        /*03c8*/ 	.short	0x010a
        /*03ca*/ 	.byte	0x09
	.zero		1


	//   ....[46]....
        /*03cc*/ 	.word	0x00002230
        /*03d0*/ 	.word	0x000000ff
        /*03d4*/ 	.word	0x00000068
        /*03d8*/ 	.short	0x010a
        /*03da*/ 	.byte	0x07
	.zero		1


	//   ....[47]....
        /*03dc*/ 	.word	0x00002430
        /*03e0*/ 	.word	0x000000ff
        /*03e4*/ 	.word	0x00000110
        /*03e8*/ 	.short	0x010a
        /*03ea*/ 	.byte	0x18
	.zero		1


	//   ....[48]....
        /*03ec*/ 	.word	0x000024f0
        /*03f0*/ 	.word	0x000000ff
        /*03f4*/ 	.word	0x00000000
        /*03f8*/ 	.short	0x0101
        /*03fa*/ 	.byte	0x04
	.zero		1


	//   ....[49]....
        /*03fc*/ 	.word	0x00002ae0
        /*0400*/ 	.word	0x000000ff
        /*0404*/ 	.word	0x00000000
        /*0408*/ 	.short	0x010a
        /*040a*/ 	.byte	0x04
	.zero		1


	//   ....[50]....
        /*040c*/ 	.word	0x00002b70
        /*0410*/ 	.word	0x000000ff
        /*0414*/ 	.word	0x00000000
        /*0418*/ 	.short	0x010a
        /*041a*/ 	.byte	0x05
	.zero		1


	//   ....[51]....
        /*041c*/ 	.word	0x00002c00
        /*0420*/ 	.word	0x000000ff
        /*0424*/ 	.word	0x00000000
        /*0428*/ 	.short	0x010a
        /*042a*/ 	.byte	0x05
	.zero		1


	//   ....[52]....
        /*042c*/ 	.word	0x00002c90
        /*0430*/ 	.word	0x000000ff
        /*0434*/ 	.word	0x00000000
        /*0438*/ 	.short	0x010a
        /*043a*/ 	.byte	0x05
	.zero		1


	//   ....[53]....
        /*043c*/ 	.word	0x00002d20
        /*0440*/ 	.word	0x000000ff
        /*0444*/ 	.word	0x00000000
        /*0448*/ 	.short	0x010a
        /*044a*/ 	.byte	0x05
	.zero		1


	//   ....[54]....
        /*044c*/ 	.word	0x00002db0
        /*0450*/ 	.word	0x000000ff
        /*0454*/ 	.word	0x00000000
        /*0458*/ 	.short	0x010a
        /*045a*/ 	.byte	0x05
	.zero		1


	//   ....[55]....
        /*045c*/ 	.word	0x00002e40
        /*0460*/ 	.word	0x000000ff
        /*0464*/ 	.word	0x00000000
        /*0468*/ 	.short	0x010a
        /*046a*/ 	.byte	0x05
	.zero		1


	//   ....[56]....
        /*046c*/ 	.word	0x00002ed0
        /*0470*/ 	.word	0x000000ff
        /*0474*/ 	.word	0x00000000
        /*0478*/ 	.short	0x010a
        /*047a*/ 	.byte	0x05
	.zero		1


	//   ....[57]....
        /*047c*/ 	.word	0x00002f60
        /*0480*/ 	.word	0x000000ff
        /*0484*/ 	.word	0x00000000
        /*0488*/ 	.short	0x010a
        /*048a*/ 	.byte	0x05
	.zero		1


	//   ....[58]....
        /*048c*/ 	.word	0x00002ff0
        /*0490*/ 	.word	0x000000ff
        /*0494*/ 	.word	0x00000000
        /*0498*/ 	.short	0x010a
        /*049a*/ 	.byte	0x05
	.zero		1


	//   ....[59]....
        /*049c*/ 	.word	0x00003080
        /*04a0*/ 	.word	0x000000ff
        /*04a4*/ 	.word	0x00000000
        /*04a8*/ 	.short	0x010a
        /*04aa*/ 	.byte	0x05
	.zero		1


	//   ....[60]....
        /*04ac*/ 	.word	0x00003110
        /*04b0*/ 	.word	0x000000ff
        /*04b4*/ 	.word	0x00000000
        /*04b8*/ 	.short	0x010a
        /*04ba*/ 	.byte	0x05
	.zero		1


	//   ....[61]....
        /*04bc*/ 	.word	0x000031b0
        /*04c0*/ 	.word	0x00000000
        /*04c4*/ 	.word	0x00000000
        /*04c8*/ 	.short	0x010a
        /*04ca*/ 	.byte	0xff
	.zero		1


	//   ....[62]....
        /*04cc*/ 	.word	0x00003300
        /*04d0*/ 	.word	0x000000ff
        /*04d4*/ 	.word	0x00000118
        /*04d8*/ 	.short	0x010a
        /*04da*/ 	.byte	0x04
	.zero		1


	//   ....[63]....
        /*04dc*/ 	.word	0x000033a0
        /*04e0*/ 	.word	0x000000ff
        /*04e4*/ 	.word	0x00000110
        /*04e8*/ 	.short	0x010a
        /*04ea*/ 	.byte	0x04
	.zero		1


	//   ....[64]....
        /*04ec*/ 	.word	0x00003440
        /*04f0*/ 	.word	0x000000ff
        /*04f4*/ 	.word	0x00000000
        /*04f8*/ 	.short	0x0101
        /*04fa*/ 	.byte	0x05
	.zero		1


	//   ....[65]....
        /*04fc*/ 	.word	0x00003480
        /*0500*/ 	.word	0x000000ff
        /*0504*/ 	.word	0x00000118
        /*0508*/ 	.short	0x0106
        /*050a*/ 	.byte	0x04
	.zero		1


	//   ....[66]....
        /*050c*/ 	.word	0x000034c0
        /*0510*/ 	.word	0x00000000
        /*0514*/ 	.word	0x00000118
        /*0518*/ 	.short	0x010a
        /*051a*/ 	.byte	0xff
	.zero		1


	//   ....[67]....
        /*051c*/ 	.word	0x00003a40
        /*0520*/ 	.word	0x000000ff
        /*0524*/ 	.word	0x00000110
        /*0528*/ 	.short	0x010a
        /*052a*/ 	.byte	0x14
	.zero		1


	//   ....[68]....
        /*052c*/ 	.word	0x00003af0
        /*0530*/ 	.word	0x000000ff
        /*0534*/ 	.word	0x00000000
        /*0538*/ 	.short	0x0101
        /*053a*/ 	.byte	0x22
	.zero		1


	//   ....[69]....
        /*053c*/ 	.word	0x00003b00
        /*0540*/ 	.word	0x000000ff
        /*0544*/ 	.word	0x00000130
        /*0548*/ 	.short	0x010a
        /*054a*/ 	.byte	0x19
	.zero		1


	//   ....[70]....
        /*054c*/ 	.word	0x00003bb0
        /*0550*/ 	.word	0x000000ff
        /*0554*/ 	.word	0x00000000
        /*0558*/ 	.short	0x010a
        /*055a*/ 	.byte	0x04
	.zero		1


	//   ....[71]....
        /*055c*/ 	.word	0x00003c00
        /*0560*/ 	.word	0x000000ff
        /*0564*/ 	.word	0x00000000
        /*0568*/ 	.short	0x010a
        /*056a*/ 	.byte	0x12
	.zero		1


	//   ....[72]....
        /*056c*/ 	.word	0x00003d50
        /*0570*/ 	.word	0x000000ff
        /*0574*/ 	.word	0x00000000
        /*0578*/ 	.short	0x010a
        /*057a*/ 	.byte	0x05
	.zero		1


	//   ....[73]....
        /*057c*/ 	.word	0x00004050
        /*0580*/ 	.word	0x000000ff
        /*0584*/ 	.word	0x00000000
        /*0588*/ 	.short	0x010a
        /*058a*/ 	.byte	0x04
	.zero		1


	//   ....[74]....
        /*058c*/ 	.word	0x000040e0
        /*0590*/ 	.word	0x000000ff
        /*0594*/ 	.word	0x00000000
        /*0598*/ 	.short	0x010a
        /*059a*/ 	.byte	0x04
	.zero		1


	//   ....[75]....
        /*059c*/ 	.word	0x00004610
        /*05a0*/ 	.word	0x000000ff
        /*05a4*/ 	.word	0x00000110
        /*05a8*/ 	.short	0x010a
        /*05aa*/ 	.byte	0x18
	.zero		1


	//   ....[76]....
        /*05ac*/ 	.word	0x000046b0
        /*05b0*/ 	.word	0x000000ff
        /*05b4*/ 	.word	0x00000000
        /*05b8*/ 	.short	0x0101
        /*05ba*/ 	.byte	0x25
	.zero		1


	//   ....[77]....
        /*05bc*/ 	.word	0x00004bf0
        /*05c0*/ 	.word	0x000000ff
        /*05c4*/ 	.word	0x00000108
        /*05c8*/ 	.short	0x010a
        /*05ca*/ 	.byte	0x18
	.zero		1


	//   ....[78]....
        /*05cc*/ 	.word	0x00004de0
        /*05d0*/ 	.word	0x000000ff
        /*05d4*/ 	.word	0x000000e8
        /*05d8*/ 	.short	0x010a
        /*05da*/ 	.byte	0x04
	.zero		1


	//   ....[79]....
        /*05dc*/ 	.word	0x00005090
        /*05e0*/ 	.word	0x000000ff
        /*05e4*/ 	.word	0x000000d0
        /*05e8*/ 	.short	0x010b
        /*05ea*/ 	.byte	0x04
	.zero		1


	//   ....[80]....
        /*05ec*/ 	.word	0x000050a0
        /*05f0*/ 	.word	0x000000ff
        /*05f4*/ 	.word	0x00000000
        /*05f8*/ 	.short	0x0101
        /*05fa*/ 	.byte	0x07
	.zero		1


	//   ....[81]....
        /*05fc*/ 	.word	0x000050b0
        /*0600*/ 	.word	0x000000ff
        /*0604*/ 	.word	0x000000e8
        /*0608*/ 	.short	0x010a
        /*060a*/ 	.byte	0x05
	.zero		1


	//   ....[82]....
        /*060c*/ 	.word	0x000052c0
        /*0610*/ 	.word	0x000000ff
        /*0614*/ 	.word	0x000000d0
        /*0618*/ 	.short	0x010b
        /*061a*/ 	.byte	0x05
	.zero		1


	//   ....[83]....
        /*061c*/ 	.word	0x000052d0
        /*0620*/ 	.word	0x000000ff
        /*0624*/ 	.word	0x00000000
        /*0628*/ 	.short	0x0101
        /*062a*/ 	.byte	0x04
	.zero		1


	//   ....[84]....
        /*062c*/ 	.word	0x00005320
        /*0630*/ 	.word	0x000000ff
        /*0634*/ 	.word	0x00000000
        /*0638*/ 	.short	0x010a
        /*063a*/ 	.byte	0x04
	.zero		1


	//   ....[85]....
        /*063c*/ 	.word	0x000053b0
        /*0640*/ 	.word	0x000000ff
        /*0644*/ 	.word	0x00000000
        /*0648*/ 	.short	0x010a
        /*064a*/ 	.byte	0x05
	.zero		1


	//   ....[86]....
        /*064c*/ 	.word	0x00005450
        /*0650*/ 	.word	0x00000000
        /*0654*/ 	.word	0x00000000
        /*0658*/ 	.short	0x010a
        /*065a*/ 	.byte	0xff
	.zero		1


	//   ....[87]....
        /*065c*/ 	.word	0x000057f0
        /*0660*/ 	.word	0x000000ff
        /*0664*/ 	.word	0x00000110
        /*0668*/ 	.short	0x010a
        /*066a*/ 	.byte	0x30
	.zero		1


	//   ....[88]....
        /*066c*/ 	.word	0x000058c0
        /*0670*/ 	.word	0x000000ff
        /*0674*/ 	.word	0x00000000
        /*0678*/ 	.short	0x0101
        /*067a*/ 	.byte	0x04
	.zero		1


	//   ....[89]....
        /*067c*/ 	.word	0x00006550
        /*0680*/ 	.word	0x00000000
        /*0684*/ 	.word	0x000000d0
        /*0688*/ 	.short	0x010a
        /*068a*/ 	.byte	0xff
	.zero		1


	//   ....[90]....
        /*068c*/ 	.word	0x00006660
        /*0690*/ 	.word	0x0000001b
        /*0694*/ 	.word	0x00000120
        /*0698*/ 	.short	0x010a
        /*069a*/ 	.byte	0xff
	.zero		1


	//   ....[91]....
        /*069c*/ 	.word	0x000066f0
        /*06a0*/ 	.word	0x00000000
        /*06a4*/ 	.word	0x000000d0
        /*06a8*/ 	.short	0x010a
        /*06aa*/ 	.byte	0xff
	.zero		1


	//   ....[92]....
        /*06ac*/ 	.word	0x00006880
        /*06b0*/ 	.word	0x0000001b
        /*06b4*/ 	.word	0x00000120
        /*06b8*/ 	.short	0x010a
        /*06ba*/ 	.byte	0xff
	.zero		1


	//   ....[93]....
        /*06bc*/ 	.word	0x00007070
        /*06c0*/ 	.word	0x00000000
        /*06c4*/ 	.word	0x00000000
        /*06c8*/ 	.short	0x0101
        /*06ca*/ 	.byte	0xff
	.zero		1


	//   ....[94]....
        /*06cc*/ 	.word	0x00007080
        /*06d0*/ 	.word	0x00000003
        /*06d4*/ 	.word	0x000000d0
        /*06d8*/ 	.short	0x010a
        /*06da*/ 	.byte	0xff
	.zero		1


	//   ....[95]....
        /*06dc*/ 	.word	0x00007140
        /*06e0*/ 	.word	0x00000003
        /*06e4*/ 	.word	0x000000d0
        /*06e8*/ 	.short	0x010a
        /*06ea*/ 	.byte	0xff
	.zero		1


	//   ....[96]....
        /*06ec*/ 	.word	0x00007570
        /*06f0*/ 	.word	0x000000ff
        /*06f4*/ 	.word	0x00000000
        /*06f8*/ 	.short	0x0101
        /*06fa*/ 	.byte	0x04
	.zero		1


	//   ....[97]....
        /*06fc*/ 	.word	0x00007a60
        /*0700*/ 	.word	0x00000000
        /*0704*/ 	.word	0x00000000
        /*0708*/ 	.short	0x0101
        /*070a*/ 	.byte	0xff
	.zero		1


	//   ....[98]....
        /*070c*/ 	.word	0x00007ce0
        /*0710*/ 	.word	0x000000ff
        /*0714*/ 	.word	0x00000000
        /*0718*/ 	.short	0x0101
        /*071a*/ 	.byte	0x04
	.zero		1


	//   ....[99]....
        /*071c*/ 	.word	0x00007d10
        /*0720*/ 	.word	0x00000000
        /*0724*/ 	.word	0x00000068
        /*0728*/ 	.short	0x010a
        /*072a*/ 	.byte	0xff
	.zero		1


	//   ....[100]....
        /*072c*/ 	.word	0x00007d70
        /*0730*/ 	.word	0x00000000
        /*0734*/ 	.word	0x00000068
        /*0738*/ 	.short	0x010a
        /*073a*/ 	.byte	0xff
	.zero		1


	//   ....[101]....
        /*073c*/ 	.word	0x00007dd0
        /*0740*/ 	.word	0x00000000
        /*0744*/ 	.word	0x00000110
        /*0748*/ 	.short	0x010a
        /*074a*/ 	.byte	0xff
	.zero		1


	//   ....[102]....
        /*074c*/ 	.word	0x00007e30
        /*0750*/ 	.word	0x00000000
        /*0754*/ 	.word	0x00000000
        /*0758*/ 	.short	0x010a
        /*075a*/ 	.byte	0xff
	.zero		1


	//   ....[103]....
        /*075c*/ 	.word	0x00007e90
        /*0760*/ 	.word	0x00000000
        /*0764*/ 	.word	0x00000000
        /*0768*/ 	.short	0x010a
        /*076a*/ 	.byte	0xff
	.zero		1


	//   ....[104]....
        /*076c*/ 	.word	0x00007ef0
        /*0770*/ 	.word	0x00000000
        /*0774*/ 	.word	0x00000000
        /*0778*/ 	.short	0x010a
        /*077a*/ 	.byte	0xff
	.zero		1


	//   ....[105]....
        /*077c*/ 	.word	0x00007f50
        /*0780*/ 	.word	0x00000000
        /*0784*/ 	.word	0x00000000
        /*0788*/ 	.short	0x010a
        /*078a*/ 	.byte	0xff
	.zero		1


	//   ....[106]....
        /*078c*/ 	.word	0x00007fb0
        /*0790*/ 	.word	0x00000000
        /*0794*/ 	.word	0x00000000
        /*0798*/ 	.short	0x010a
        /*079a*/ 	.byte	0xff
	.zero		1


	//   ....[107]....
        /*079c*/ 	.word	0x00008010
        /*07a0*/ 	.word	0x00000000
        /*07a4*/ 	.word	0x00000000
        /*07a8*/ 	.short	0x010a
        /*07aa*/ 	.byte	0xff
	.zero		1


	//   ....[108]....
        /*07ac*/ 	.word	0x00008070
        /*07b0*/ 	.word	0x00000000
        /*07b4*/ 	.word	0x00000000
        /*07b8*/ 	.short	0x010a
        /*07ba*/ 	.byte	0xff
	.zero		1


	//   ....[109]....
        /*07bc*/ 	.word	0x000080d0
        /*07c0*/ 	.word	0x00000000
        /*07c4*/ 	.word	0x00000000
        /*07c8*/ 	.short	0x010a
        /*07ca*/ 	.byte	0xff
	.zero		1


	//   ....[110]....
        /*07cc*/ 	.word	0x00008130
        /*07d0*/ 	.word	0x00000000
        /*07d4*/ 	.word	0x00000000
        /*07d8*/ 	.short	0x010a
        /*07da*/ 	.byte	0xff
	.zero		1


	//   ....[111]....
        /*07dc*/ 	.word	0x00008190
        /*07e0*/ 	.word	0x00000000
        /*07e4*/ 	.word	0x00000000
        /*07e8*/ 	.short	0x010a
        /*07ea*/ 	.byte	0xff
	.zero		1


	//   ....[112]....
        /*07ec*/ 	.word	0x000081f0
        /*07f0*/ 	.word	0x00000000
        /*07f4*/ 	.word	0x00000000
        /*07f8*/ 	.short	0x010a
        /*07fa*/ 	.byte	0xff
	.zero		1


	//   ....[113]....
        /*07fc*/ 	.word	0x00008250
        /*0800*/ 	.word	0x00000000
        /*0804*/ 	.word	0x00000000
        /*0808*/ 	.short	0x010a
        /*080a*/ 	.byte	0xff
	.zero		1


	//   ....[114]....
        /*080c*/ 	.word	0x000082b0
        /*0810*/ 	.word	0x00000004
        /*0814*/ 	.word	0x00000118
        /*0818*/ 	.short	0x010a
        /*081a*/ 	.byte	0xff
	.zero		1


	//   ....[115]....
        /*081c*/ 	.word	0x00008310
        /*0820*/ 	.word	0x00000004
        /*0824*/ 	.word	0x00000110
        /*0828*/ 	.short	0x010a
        /*082a*/ 	.byte	0xff
	.zero		1


	//   ....[116]....
        /*082c*/ 	.word	0x00008370
        /*0830*/ 	.word	0x00000000
        /*0834*/ 	.word	0x00000110
        /*0838*/ 	.short	0x010a
        /*083a*/ 	.byte	0xff
	.zero		1


	//   ....[117]....
        /*083c*/ 	.word	0x000083d0
        /*0840*/ 	.word	0x00000004
        /*0844*/ 	.word	0x00000130
        /*0848*/ 	.short	0x010a
        /*084a*/ 	.byte	0xff
	.zero		1


	//   ....[118]....
        /*084c*/ 	.word	0x00008430
        /*0850*/ 	.word	0x00000000
        /*0854*/ 	.word	0x00000000
        /*0858*/ 	.short	0x010a
        /*085a*/ 	.byte	0xff
	.zero		1


	//   ....[119]....
        /*085c*/ 	.word	0x00008490
        /*0860*/ 	.word	0x00000000
        /*0864*/ 	.word	0x00000000
        /*0868*/ 	.short	0x010a
        /*086a*/ 	.byte	0xff
	.zero		1


	//   ....[120]....
        /*086c*/ 	.word	0x000084f0
        /*0870*/ 	.word	0x00000000
        /*0874*/ 	.word	0x00000000
        /*0878*/ 	.short	0x010a
        /*087a*/ 	.byte	0xff
	.zero		1


	//   ....[121]....
        /*087c*/ 	.word	0x00008550
        /*0880*/ 	.word	0x00000000
        /*0884*/ 	.word	0x00000110
        /*0888*/ 	.short	0x010a
        /*088a*/ 	.byte	0xff
	.zero		1


	//   ....[122]....
        /*088c*/ 	.word	0x000085b0
        /*0890*/ 	.word	0x00000000
        /*0894*/ 	.word	0x00000108
        /*0898*/ 	.short	0x010a
        /*089a*/ 	.byte	0xff
	.zero		1


	//   ....[123]....
        /*089c*/ 	.word	0x00008610
        /*08a0*/ 	.word	0x00000000
        /*08a4*/ 	.word	0x000000e8
        /*08a8*/ 	.short	0x010a
        /*08aa*/ 	.byte	0xff
	.zero		1


	//   ....[124]....
        /*08ac*/ 	.word	0x00008670
        /*08b0*/ 	.word	0x00000000
        /*08b4*/ 	.word	0x000000e8
        /*08b8*/ 	.short	0x010a
        /*08ba*/ 	.byte	0xff
	.zero		1


	//   ....[125]....
        /*08bc*/ 	.word	0x000086d0
        /*08c0*/ 	.word	0x00000000
        /*08c4*/ 	.word	0x00000000
        /*08c8*/ 	.short	0x010a
        /*08ca*/ 	.byte	0xff
	.zero		1


	//   ....[126]....
        /*08cc*/ 	.word	0x00008730
        /*08d0*/ 	.word	0x00000000
        /*08d4*/ 	.word	0x00000000
        /*08d8*/ 	.short	0x010a
        /*08da*/ 	.byte	0xff
	.zero		1


	//   ....[127]....
        /*08dc*/ 	.word	0x00008790
        /*08e0*/ 	.word	0x00000000
        /*08e4*/ 	.word	0x00000110
        /*08e8*/ 	.short	0x010a
        /*08ea*/ 	.byte	0xff
	.zero		1


	//   ....[128]....
        /*08ec*/ 	.word	0x000087e0
        /*08f0*/ 	.word	0x00000000
        /*08f4*/ 	.word	0x000000d0
        /*08f8*/ 	.short	0x010a
        /*08fa*/ 	.byte	0xff
	.zero		1


	//   ....[129]....
        /*08fc*/ 	.word	0x00008830
        /*0900*/ 	.word	0x0000001b
        /*0904*/ 	.word	0x00000120
        /*0908*/ 	.short	0x010a
        /*090a*/ 	.byte	0xff
	.zero		1


	//   ....[130]....
        /*090c*/ 	.word	0x00008880
        /*0910*/ 	.word	0x00000003
        /*0914*/ 	.word	0x000000d0
        /*0918*/ 	.short	0x010a
        /*091a*/ 	.byte	0xff
	.zero		1


	//----- nvinfo : EIATTR_NUM_MBARRIERS
	.align		4
.L_47:
        /*091c*/ 	.byte	0x03, 0x38
        /*091e*/ 	.short	0x0028


	//----- nvinfo : EIATTR_EXIT_INSTR_OFFSETS
	.align		4
        /*0920*/ 	.byte	0x04, 0x1c
        /*0922*/ 	.short	(.L_49 - .L_48)


	//   ....[0]....
.L_48:
        /*0924*/ 	.word	0x000031e0


	//   ....[1]....
        /*0928*/ 	.word	0x00003490


	//   ....[2]....
        /*092c*/ 	.word	0x000034f0


	//   ....[3]....
        /*0930*/ 	.word	0x00004350


	//   ....[4]....
        /*0934*/ 	.word	0x00005480


	//   ....[5]....
        /*0938*/ 	.word	0x000054c0


	//   ....[6]....
        /*093c*/ 	.word	0x00007bc0


	//   ....[7]....
        /*0940*/ 	.word	0x00007c40


	//   ....[8]....
        /*0944*/ 	.word	0x00007c70


	//   ....[9]....
        /*0948*/ 	.word	0x00007cf0


	//----- nvinfo : EIATTR_MAX_THREADS
	.align		4
.L_49:
        /*094c*/ 	.byte	0x04, 0x05
        /*094e*/ 	.short	(.L_51 - .L_50)
.L_50:
        /*0950*/ 	.word	0x00000100
        /*0954*/ 	.word	0x00000001
        /*0958*/ 	.word	0x00000001


	//----- nvinfo : EIATTR_CRS_STACK_SIZE
	.align		4
.L_51:
        /*095c*/ 	.byte	0x04, 0x1e
        /*095e*/ 	.short	(.L_53 - .L_52)
.L_52:
        /*0960*/ 	.word	0x00000000


	//----- nvinfo : EIATTR_CBANK_PARAM_SIZE
	.align		4
.L_53:
        /*0964*/ 	.byte	0x03, 0x19
        /*0966*/ 	.short	0x0800


	//----- nvinfo : EIATTR_PARAM_CBANK
	.align		4
        /*0968*/ 	.byte	0x04, 0x0a
        /*096a*/ 	.short	(.L_55 - .L_54)
	.align		4
.L_54:
        /*096c*/ 	.word	index@(.nv.constant0._ZN7cutlass13device_kernelINS_4conv6kernel13ConvUniversalINS1_16ConvProblemShapeILNS1_8OperatorE0ELi2EEENS1_10collective14CollectiveConvINS1_47MainloopSm100TmaUmmaWarpSpecializedImplicitGemmILS5_0ELi13ELi2ELi1ELi2EN4cute5tupleIJNSA_1CILi2EEENSC_ILi1EEESE_EEEEENSB_IJNSC_ILi64EEESH_NSB_IJSH_EEEEEENS_10bfloat16_tESK_NSA_8TiledMMAINSA_8MMA_AtomIJNSA_20SM100_MMA_F16BF16_SSISK_SK_fLi64ELi64ELNSA_4UMMA5MajorE0ELSP_0ELNSO_7ScaleInE0ELSQ_0EEEEEENSA_6LayoutINSB_IJSE_SE_SE_EEENSB_IJNSC_ILi0EEESV_SV_EEEEENSB_IJNSA_10UnderscoreESY_SY_EEEEENS7_6detail27Sm100ImplicitGemmTileTraitsINSA_20SM90_TMA_LOAD_IM2COLENSA_14ComposedLayoutINSA_7SwizzleILi3ELi4ELi3EEENSA_18smem_ptr_flag_bitsILi16EEENST_INSB_IJNSC_ILi8EEESH_EEENSB_IJSH_SE_EEEEEEEvEENS12_INSA_23SM90_TMA_LOAD_MULTICASTES1D_vEEEENS_8epilogue10collective18CollectiveEpilogueINS1I_23Sm100TmaWarpSpecializedILi3ELi2ELi16ELb1ELb0EEEJSJ_NSB_IJNST_ISH_SE_EENST_INSC_ILi32EEESE_EEEEESK_NSB_IJNSB_IJlllEEESE_SV_EEESK_S1S_NS1I_6fusion15FusionCallbacksIS1M_NS1T_17LinearCombinationISK_fSK_fLNS_15FloatRoundStyleE2EEESJ_S1Q_JEEENSA_5SM1004TMEM4LOAD26SM100_TMEM_LOAD_16dp256b4xES13_NS14_INS15_ILi2ELi4ELi3EEES18_NST_INSB_IJS19_S1O_EEENSB_IJS1O_SE_EEEEEEENSA_17SM75_U32x4_LDSM_NENSA_21SM90_TMA_STORE_IM2COLES27_NSA_17SM90_U32x4_STSM_NENSA_39AutoVectorizingCopyWithAssumedAlignmentILi128EEEEEEvvEEEEvNT_6ParamsE)
        /*0970*/ 	.short	0x0380
        /*0972*/ 	.short	0x0800


	//----- nvinfo : EIATTR_SW_WAR
	.align		4
.L_55:
        /*0974*/ 	.byte	0x04, 0x36
        /*0976*/ 	.short	(.L_57 - .L_56)
.L_56:
        /*0978*/ 	.word	0x00000008
.L_57:


//--------------------- .nv.callgraph             --------------------------
	.section	.nv.callgraph,"",@"SHT_CUDA_CALLGRAPH"
	.align	4
	.sectionentsize	8
	.align		4
        /*0000*/ 	.word	0x00000000
	.align		4
        /*0004*/ 	.word	0xffffffff
	.align		4
        /*0008*/ 	.word	index@(_ZN7cutlass13device_kernelINS_4conv6kernel13ConvUniversalINS1_16ConvProblemShapeILNS1_8OperatorE0ELi2EEENS1_10collective14CollectiveConvINS1_47MainloopSm100TmaUmmaWarpSpecializedImplicitGemmILS5_0ELi13ELi2ELi1ELi2EN4cute5tupleIJNSA_1CILi2EEENSC_ILi1EEESE_EEEEENSB_IJNSC_ILi64EEESH_NSB_IJSH_EEEEEENS_10bfloat16_tESK_NSA_8TiledMMAINSA_8MMA_AtomIJNSA_20SM100_MMA_F16BF16_SSISK_SK_fLi64ELi64ELNSA_4UMMA5MajorE0ELSP_0ELNSO_7ScaleInE0ELSQ_0EEEEEENSA_6LayoutINSB_IJSE_SE_SE_EEENSB_IJNSC_ILi0EEESV_SV_EEEEENSB_IJNSA_10UnderscoreESY_SY_EEEEENS7_6detail27Sm100ImplicitGemmTileTraitsINSA_20SM90_TMA_LOAD_IM2COLENSA_14ComposedLayoutINSA_7SwizzleILi3ELi4ELi3EEENSA_18smem_ptr_flag_bitsILi16EEENST_INSB_IJNSC_ILi8EEESH_EEENSB_IJSH_SE_EEEEEEEvEENS12_INSA_23SM90_TMA_LOAD_MULTICASTES1D_vEEEENS_8epilogue10collective18CollectiveEpilogueINS1I_23Sm100TmaWarpSpecializedILi3ELi2ELi16ELb1ELb0EEEJSJ_NSB_IJNST_ISH_SE_EENST_INSC_ILi32EEESE_EEEEESK_NSB_IJNSB_IJlllEEESE_SV_EEESK_S1S_NS1I_6fusion15FusionCallbacksIS1M_NS1T_17LinearCombinationISK_fSK_fLNS_15FloatRoundStyleE2EEESJ_S1Q_JEEENSA_5SM1004TMEM4LOAD26SM100_TMEM_LOAD_16dp256b4xES13_NS14_INS15_ILi2ELi4ELi3EEES18_NST_INSB_IJS19_S1O_EEENSB_IJS1O_SE_EEEEEEENSA_17SM75_U32x4_LDSM_NENSA_21SM90_TMA_STORE_IM2COLES27_NSA_17SM90_U32x4_STSM_NENSA_39AutoVectorizingCopyWithAssumedAlignmentILi128EEEEEEvvEEEEvNT_6ParamsE)
	.align		4
        /*000c*/ 	.word	index@(__assertfail)
	.align		4
        /*0010*/ 	.word	0x00000000
	.align		4
        /*0014*/ 	.word	0xfffffffe
	.align		4
        /*0018*/ 	.word	0x00000000
	.align		4
        /*001c*/ 	.word	0xfffffffd
	.align		4
        /*0020*/ 	.word	0x00000000
	.align		4
        /*0024*/ 	.word	0xfffffffc


//--------------------- .nv.constant4             --------------------------
	.section	.nv.constant4,"a",@progbits
	.align	8
	.align		8
.nv.constant4:
        /*0000*/ 	.dword	__assertfail
	.align		8
        /*0008*/ 	.dword	__unnamed_1
	.align		8
        /*0010*/ 	.dword	__unnamed_2
	.align		8
        /*0018*/ 	.dword	_ZN39_INTERNAL_f0a53d6f_4_k_cu_87af6e31_35174cuda3std3__45__cpo5beginE
	.align		8
        /*0020*/ 	.dword	_ZN39_INTERNAL_f0a53d6f_4_k_cu_87af6e31_35174cuda3std3__45__cpo3endE
	.align		8
        /*0028*/ 	.dword	_ZN39_INTERNAL_f0a53d6f_4_k_cu_87af6e31_35174cuda3std3__45__cpo6cbeginE
	.align		8
        /*0030*/ 	.dword	_ZN39_INTERNAL_f0a53d6f_4_k_cu_87af6e31_35174cuda3std3__45__cpo4cendE
	.align		8
        /*0038*/ 	.dword	_ZN39_INTERNAL_f0a53d6f_4_k_cu_87af6e31_35174cuda3std3__441_GLOBAL__N__f0a53d6f_4_k_cu_87af6e31_35176ignoreE
	.align		8
        /*0040*/ 	.dword	_ZN39_INTERNAL_f0a53d6f_4_k_cu_87af6e31_35174cuda3std3__419piecewise_constructE
	.align		8
        /*0048*/ 	.dword	_ZN39_INTERNAL_f0a53d6f_4_k_cu_87af6e31_35174cuda3std3__48in_placeE
	.align		8
        /*0050*/ 	.dword	_ZN39_INTERNAL_f0a53d6f_4_k_cu_87af6e31_35174cuda3std6ranges3__45__cpo4swapE
	.align		8
        /*0058*/ 	.dword	_ZN39_INTERNAL_f0a53d6f_4_k_cu_87af6e31_35174cuda3std6ranges3__45__cpo9iter_moveE
	.align		8
        /*0060*/ 	.dword	_ZN39_INTERNAL_f0a53d6f_4_k_cu_87af6e31_35174cute7productE
	.align		8
        /*0068*/ 	.dword	_ZN39_INTERNAL_f0a53d6f_4_k_cu_87af6e31_35174cute1_E
	.align		8
        /*0070*/ 	.dword	$str$27
	.align		8
        /*0078*/ 	.dword	$str$28
	.align		8
        /*0080*/ 	.dword	$str$29
	.align		8
        /*0088*/ 	.dword	$str$30


//--------------------- .text._ZN7cutlass13device_kernelINS_4conv6kernel13ConvUniversalINS1_16ConvProblemShapeILNS1_8OperatorE0ELi2EEENS1_10collective14CollectiveConvINS1_47MainloopSm100TmaUmmaWarpSpecializedImplicitGemmILS5_0ELi13ELi2ELi1ELi2EN4cute5tupleIJNSA_1CILi2EEENSC_ILi1EEESE_EEEEENSB_IJNSC_ILi64EEESH_NSB_IJSH_EEEEEENS_10bfloat16_tESK_NSA_8TiledMMAINSA_8MMA_AtomIJNSA_20SM100_MMA_F16BF16_SSISK_SK_fLi64ELi64ELNSA_4UMMA5MajorE0ELSP_0ELNSO_7ScaleInE0ELSQ_0EEEEEENSA_6LayoutINSB_IJSE_SE_SE_EEENSB_IJNSC_ILi0EEESV_SV_EEEEENSB_IJNSA_10UnderscoreESY_SY_EEEEENS7_6detail27Sm100ImplicitGemmTileTraitsINSA_20SM90_TMA_LOAD_IM2COLENSA_14ComposedLayoutINSA_7SwizzleILi3ELi4ELi3EEENSA_18smem_ptr_flag_bitsILi16EEENST_INSB_IJNSC_ILi8EEESH_EEENSB_IJSH_SE_EEEEEEEvEENS12_INSA_23SM90_TMA_LOAD_MULTICASTES1D_vEEEENS_8epilogue10collective18CollectiveEpilogueINS1I_23Sm100TmaWarpSpecializedILi3ELi2ELi16ELb1ELb0EEEJSJ_NSB_IJNST_ISH_SE_EENST_INSC_ILi32EEESE_EEEEESK_NSB_IJNSB_IJlllEEESE_SV_EEESK_S1S_NS1I_6fusion15FusionCallbacksIS1M_NS1T_17LinearCombinationISK_fSK_fLNS_15FloatRoundStyleE2EEESJ_S1Q_JEEENSA_5SM1004TMEM4LOAD26SM100_TMEM_LOAD_16dp256b4xES13_NS14_INS15_ILi2ELi4ELi3EEES18_NST_INSB_IJS19_S1O_EEENSB_IJS1O_SE_EEEEEEENSA_17SM75_U32x4_LDSM_NENSA_21SM90_TMA_STORE_IM2COLES27_NSA_17SM90_U32x4_STSM_NENSA_39AutoVectorizingCopyWithAssumedAlignmentILi128EEEEEEvvEEEEvNT_6ParamsE --------------------------
	.section	.text._ZN7cutlass13device_kernelINS_4conv6kernel13ConvUniversalINS1_16ConvProblemShapeILNS1_8OperatorE0ELi2EEENS1_10collective14CollectiveConvINS1_47MainloopSm100TmaUmmaWarpSpecializedImplicitGemmILS5_0ELi13ELi2ELi1ELi2EN4cute5tupleIJNSA_1CILi2EEENSC_ILi1EEESE_EEEEENSB_IJNSC_ILi64EEESH_NSB_IJSH_EEEEEENS_10bfloat16_tESK_NSA_8TiledMMAINSA_8MMA_AtomIJNSA_20SM100_MMA_F16BF16_SSISK_SK_fLi64ELi64ELNSA_4UMMA5MajorE0ELSP_0ELNSO_7ScaleInE0ELSQ_0EEEEEENSA_6LayoutINSB_IJSE_SE_SE_EEENSB_IJNSC_ILi0EEESV_SV_EEEEENSB_IJNSA_10UnderscoreESY_SY_EEEEENS7_6detail27Sm100ImplicitGemmTileTraitsINSA_20SM90_TMA_LOAD_IM2COLENSA_14ComposedLayoutINSA_7SwizzleILi3ELi4ELi3EEENSA_18smem_ptr_flag_bitsILi16EEENST_INSB_IJNSC_ILi8EEESH_EEENSB_IJSH_SE_EEEEEEEvEENS12_INSA_23SM90_TMA_LOAD_MULTICASTES1D_vEEEENS_8epilogue10collective18CollectiveEpilogueINS1I_23Sm100TmaWarpSpecializedILi3ELi2ELi16ELb1ELb0EEEJSJ_NSB_IJNST_ISH_SE_EENST_INSC_ILi32EEESE_EEEEESK_NSB_IJNSB_IJlllEEESE_SV_EEESK_S1S_NS1I_6fusion15FusionCallbacksIS1M_NS1T_17LinearCombinationISK_fSK_fLNS_15FloatRoundStyleE2EEESJ_S1Q_JEEENSA_5SM1004TMEM4LOAD26SM100_TMEM_LOAD_16dp256b4xES13_NS14_INS15_ILi2ELi4ELi3EEES18_NST_INSB_IJS19_S1O_EEENSB_IJS1O_SE_EEEEEEENSA_17SM75_U32x4_LDSM_NENSA_21SM90_TMA_STORE_IM2COLES27_NSA_17SM90_U32x4_STSM_NENSA_39AutoVectorizingCopyWithAssumedAlignmentILi128EEEEEEvvEEEEvNT_6ParamsE,"ax",@progbits
	.align	128
.text._ZN7cutlass13device_kernelINS_4conv6kernel13ConvUniversalINS1_16ConvProblemShapeILNS1_8OperatorE0ELi2EEENS1_10collective14CollectiveConvINS1_47MainloopSm100TmaUmmaWarpSpecializedImplicitGemmILS5_0ELi13ELi2ELi1ELi2EN4cute5tupleIJNSA_1CILi2EEENSC_ILi1EEESE_EEEEENSB_IJNSC_ILi64EEESH_NSB_IJSH_EEEEEENS_10bfloat16_tESK_NSA_8TiledMMAINSA_8MMA_AtomIJNSA_20SM100_MMA_F16BF16_SSISK_SK_fLi64ELi64ELNSA_4UMMA5MajorE0ELSP_0ELNSO_7ScaleInE0ELSQ_0EEEEEENSA_6LayoutINSB_IJSE_SE_SE_EEENSB_IJNSC_ILi0EEESV_SV_EEEEENSB_IJNSA_10UnderscoreESY_SY_EEEEENS7_6detail27Sm100ImplicitGemmTileTraitsINSA_20SM90_TMA_LOAD_IM2COLENSA_14ComposedLayoutINSA_7SwizzleILi3ELi4ELi3EEENSA_18smem_ptr_flag_bitsILi16EEENST_INSB_IJNSC_ILi8EEESH_EEENSB_IJSH_SE_EEEEEEEvEENS12_INSA_23SM90_TMA_LOAD_MULTICASTES1D_vEEEENS_8epilogue10collective18CollectiveEpilogueINS1I_23Sm100TmaWarpSpecializedILi3ELi2ELi16ELb1ELb0EEEJSJ_NSB_IJNST_ISH_SE_EENST_INSC_ILi32EEESE_EEEEESK_NSB_IJNSB_IJlllEEESE_SV_EEESK_S1S_NS1I_6fusion15FusionCallbacksIS1M_NS1T_17LinearCombinationISK_fSK_fLNS_15FloatRoundStyleE2EEESJ_S1Q_JEEENSA_5SM1004TMEM4LOAD26SM100_TMEM_LOAD_16dp256b4xES13_NS14_INS15_ILi2ELi4ELi3EEES18_NST_INSB_IJS19_S1O_EEENSB_IJS1O_SE_EEEEEEENSA_17SM75_U32x4_LDSM_NENSA_21SM90_TMA_STORE_IM2COLES27_NSA_17SM90_U32x4_STSM_NENSA_39AutoVectorizingCopyWithAssumedAlignmentILi128EEEEEEvvEEEEvNT_6ParamsE:
        .type           _ZN7cutlass13device_kernelINS_4conv6kernel13ConvUniversalINS1_16ConvProblemShapeILNS1_8OperatorE0ELi2EEENS1_10collective14CollectiveConvINS1_47MainloopSm100TmaUmmaWarpSpecializedImplicitGemmILS5_0ELi13ELi2ELi1ELi2EN4cute5tupleIJNSA_1CILi2EEENSC_ILi1EEESE_EEEEENSB_IJNSC_ILi64EEESH_NSB_IJSH_EEEEEENS_10bfloat16_tESK_NSA_8TiledMMAINSA_8MMA_AtomIJNSA_20SM100_MMA_F16BF16_SSISK_SK_fLi64ELi64ELNSA_4UMMA5MajorE0ELSP_0ELNSO_7ScaleInE0ELSQ_0EEEEEENSA_6LayoutINSB_IJSE_SE_SE_EEENSB_IJNSC_ILi0EEESV_SV_EEEEENSB_IJNSA_10UnderscoreESY_SY_EEEEENS7_6detail27Sm100ImplicitGemmTileTraitsINSA_20SM90_TMA_LOAD_IM2COLENSA_14ComposedLayoutINSA_7SwizzleILi3ELi4ELi3EEENSA_18smem_ptr_flag_bitsILi16EEENST_INSB_IJNSC_ILi8EEESH_EEENSB_IJSH_SE_EEEEEEEvEENS12_INSA_23SM90_TMA_LOAD_MULTICASTES1D_vEEEENS_8epilogue10collective18CollectiveEpilogueINS1I_23Sm100TmaWarpSpecializedILi3ELi2ELi16ELb1ELb0EEEJSJ_NSB_IJNST_ISH_SE_EENST_INSC_ILi32EEESE_EEEEESK_NSB_IJNSB_IJlllEEESE_SV_EEESK_S1S_NS1I_6fusion15FusionCallbacksIS1M_NS1T_17LinearCombinationISK_fSK_fLNS_15FloatRoundStyleE2EEESJ_S1Q_JEEENSA_5SM1004TMEM4LOAD26SM100_TMEM_LOAD_16dp256b4xES13_NS14_INS15_ILi2ELi4ELi3EEES18_NST_INSB_IJS19_S1O_EEENSB_IJS1O_SE_EEEEEEENSA_17SM75_U32x4_LDSM_NENSA_21SM90_TMA_STORE_IM2COLES27_NSA_17SM90_U32x4_STSM_NENSA_39AutoVectorizingCopyWithAssumedAlignmentILi128EEEEEEvvEEEEvNT_6ParamsE,@function
        .size           _ZN7cutlass13device_kernelINS_4conv6kernel13ConvUniversalINS1_16ConvProblemShapeILNS1_8OperatorE0ELi2EEENS1_10collective14CollectiveConvINS1_47MainloopSm100TmaUmmaWarpSpecializedImplicitGemmILS5_0ELi13ELi2ELi1ELi2EN4cute5tupleIJNSA_1CILi2EEENSC_ILi1EEESE_EEEEENSB_IJNSC_ILi64EEESH_NSB_IJSH_EEEEEENS_10bfloat16_tESK_NSA_8TiledMMAINSA_8MMA_AtomIJNSA_20SM100_MMA_F16BF16_SSISK_SK_fLi64ELi64ELNSA_4UMMA5MajorE0ELSP_0ELNSO_7ScaleInE0ELSQ_0EEEEEENSA_6LayoutINSB_IJSE_SE_SE_EEENSB_IJNSC_ILi0EEESV_SV_EEEEENSB_IJNSA_10UnderscoreESY_SY_EEEEENS7_6detail27Sm100ImplicitGemmTileTraitsINSA_20SM90_TMA_LOAD_IM2COLENSA_14ComposedLayoutINSA_7SwizzleILi3ELi4ELi3EEENSA_18smem_ptr_flag_bitsILi16EEENST_INSB_IJNSC_ILi8EEESH_EEENSB_IJSH_SE_EEEEEEEvEENS12_INSA_23SM90_TMA_LOAD_MULTICASTES1D_vEEEENS_8epilogue10collective18CollectiveEpilogueINS1I_23Sm100TmaWarpSpecializedILi3ELi2ELi16ELb1ELb0EEEJSJ_NSB_IJNST_ISH_SE_EENST_INSC_ILi32EEESE_EEEEESK_NSB_IJNSB_IJlllEEESE_SV_EEESK_S1S_NS1I_6fusion15FusionCallbacksIS1M_NS1T_17LinearCombinationISK_fSK_fLNS_15FloatRoundStyleE2EEESJ_S1Q_JEEENSA_5SM1004TMEM4LOAD26SM100_TMEM_LOAD_16dp256b4xES13_NS14_INS15_ILi2ELi4ELi3EEES18_NST_INSB_IJS19_S1O_EEENSB_IJS1O_SE_EEEEEEENSA_17SM75_U32x4_LDSM_NENSA_21SM90_TMA_STORE_IM2COLES27_NSA_17SM90_U32x4_STSM_NENSA_39AutoVectorizingCopyWithAssumedAlignmentILi128EEEEEEvvEEEEvNT_6ParamsE,(.L_x_179 - _ZN7cutlass13device_kernelINS_4conv6kernel13ConvUniversalINS1_16ConvProblemShapeILNS1_8OperatorE0ELi2EEENS1_10collective14CollectiveConvINS1_47MainloopSm100TmaUmmaWarpSpecializedImplicitGemmILS5_0ELi13ELi2ELi1ELi2EN4cute5tupleIJNSA_1CILi2EEENSC_ILi1EEESE_EEEEENSB_IJNSC_ILi64EEESH_NSB_IJSH_EEEEEENS_10bfloat16_tESK_NSA_8TiledMMAINSA_8MMA_AtomIJNSA_20SM100_MMA_F16BF16_SSISK_SK_fLi64ELi64ELNSA_4UMMA5MajorE0ELSP_0ELNSO_7ScaleInE0ELSQ_0EEEEEENSA_6LayoutINSB_IJSE_SE_SE_EEENSB_IJNSC_ILi0EEESV_SV_EEEEENSB_IJNSA_10UnderscoreESY_SY_EEEEENS7_6detail27Sm100ImplicitGemmTileTraitsINSA_20SM90_TMA_LOAD_IM2COLENSA_14ComposedLayoutINSA_7SwizzleILi3ELi4ELi3EEENSA_18smem_ptr_flag_bitsILi16EEENST_INSB_IJNSC_ILi8EEESH_EEENSB_IJSH_SE_EEEEEEEvEENS12_INSA_23SM90_TMA_LOAD_MULTICASTES1D_vEEEENS_8epilogue10collective18CollectiveEpilogueINS1I_23Sm100TmaWarpSpecializedILi3ELi2ELi16ELb1ELb0EEEJSJ_NSB_IJNST_ISH_SE_EENST_INSC_ILi32EEESE_EEEEESK_NSB_IJNSB_IJlllEEESE_SV_EEESK_S1S_NS1I_6fusion15FusionCallbacksIS1M_NS1T_17LinearCombinationISK_fSK_fLNS_15FloatRoundStyleE2EEESJ_S1Q_JEEENSA_5SM1004TMEM4LOAD26SM100_TMEM_LOAD_16dp256b4xES13_NS14_INS15_ILi2ELi4ELi3EEES18_NST_INSB_IJS19_S1O_EEENSB_IJS1O_SE_EEEEEEENSA_17SM75_U32x4_LDSM_NENSA_21SM90_TMA_STORE_IM2COLES27_NSA_17SM90_U32x4_STSM_NENSA_39AutoVectorizingCopyWithAssumedAlignmentILi128EEEEEEvvEEEEvNT_6ParamsE)
        .other          _ZN7cutlass13device_kernelINS_4conv6kernel13ConvUniversalINS1_16ConvProblemShapeILNS1_8OperatorE0ELi2EEENS1_10collective14CollectiveConvINS1_47MainloopSm100TmaUmmaWarpSpecializedImplicitGemmILS5_0ELi13ELi2ELi1ELi2EN4cute5tupleIJNSA_1CILi2EEENSC_ILi1EEESE_EEEEENSB_IJNSC_ILi64EEESH_NSB_IJSH_EEEEEENS_10bfloat16_tESK_NSA_8TiledMMAINSA_8MMA_AtomIJNSA_20SM100_MMA_F16BF16_SSISK_SK_fLi64ELi64ELNSA_4UMMA5MajorE0ELSP_0ELNSO_7ScaleInE0ELSQ_0EEEEEENSA_6LayoutINSB_IJSE_SE_SE_EEENSB_IJNSC_ILi0EEESV_SV_EEEEENSB_IJNSA_10UnderscoreESY_SY_EEEEENS7_6detail27Sm100ImplicitGemmTileTraitsINSA_20SM90_TMA_LOAD_IM2COLENSA_14ComposedLayoutINSA_7SwizzleILi3ELi4ELi3EEENSA_18smem_ptr_flag_bitsILi16EEENST_INSB_IJNSC_ILi8EEESH_EEENSB_IJSH_SE_EEEEEEEvEENS12_INSA_23SM90_TMA_LOAD_MULTICASTES1D_vEEEENS_8epilogue10collective18CollectiveEpilogueINS1I_23Sm100TmaWarpSpecializedILi3ELi2ELi16ELb1ELb0EEEJSJ_NSB_IJNST_ISH_SE_EENST_INSC_ILi32EEESE_EEEEESK_NSB_IJNSB_IJlllEEESE_SV_EEESK_S1S_NS1I_6fusion15FusionCallbacksIS1M_NS1T_17LinearCombinationISK_fSK_fLNS_15FloatRoundStyleE2EEESJ_S1Q_JEEENSA_5SM1004TMEM4LOAD26SM100_TMEM_LOAD_16dp256b4xES13_NS14_INS15_ILi2ELi4ELi3EEES18_NST_INSB_IJS19_S1O_EEENSB_IJS1O_SE_EEEEEEENSA_17SM75_U32x4_LDSM_NENSA_21SM90_TMA_STORE_IM2COLES27_NSA_17SM90_U32x4_STSM_NENSA_39AutoVectorizingCopyWithAssumedAlignmentILi128EEEEEEvvEEEEvNT_6ParamsE,@"STO_CUDA_ENTRY STV_DEFAULT"
_ZN7cutlass13device_kernelINS_4conv6kernel13ConvUniversalINS1_16ConvProblemShapeILNS1_8OperatorE0ELi2EEENS1_10collective14CollectiveConvINS1_47MainloopSm100TmaUmmaWarpSpecializedImplicitGemmILS5_0ELi13ELi2ELi1ELi2EN4cute5tupleIJNSA_1CILi2EEENSC_ILi1EEESE_EEEEENSB_IJNSC_ILi64EEESH_NSB_IJSH_EEEEEENS_10bfloat16_tESK_NSA_8TiledMMAINSA_8MMA_AtomIJNSA_20SM100_MMA_F16BF16_SSISK_SK_fLi64ELi64ELNSA_4UMMA5MajorE0ELSP_0ELNSO_7ScaleInE0ELSQ_0EEEEEENSA_6LayoutINSB_IJSE_SE_SE_EEENSB_IJNSC_ILi0EEESV_SV_EEEEENSB_IJNSA_10UnderscoreESY_SY_EEEEENS7_6detail27Sm100ImplicitGemmTileTraitsINSA_20SM90_TMA_LOAD_IM2COLENSA_14ComposedLayoutINSA_7SwizzleILi3ELi4ELi3EEENSA_18smem_ptr_flag_bitsILi16EEENST_INSB_IJNSC_ILi8EEESH_EEENSB_IJSH_SE_EEEEEEEvEENS12_INSA_23SM90_TMA_LOAD_MULTICASTES1D_vEEEENS_8epilogue10collective18CollectiveEpilogueINS1I_23Sm100TmaWarpSpecializedILi3ELi2ELi16ELb1ELb0EEEJSJ_NSB_IJNST_ISH_SE_EENST_INSC_ILi32EEESE_EEEEESK_NSB_IJNSB_IJlllEEESE_SV_EEESK_S1S_NS1I_6fusion15FusionCallbacksIS1M_NS1T_17LinearCombinationISK_fSK_fLNS_15FloatRoundStyleE2EEESJ_S1Q_JEEENSA_5SM1004TMEM4LOAD26SM100_TMEM_LOAD_16dp256b4xES13_NS14_INS15_ILi2ELi4ELi3EEES18_NST_INSB_IJS19_S1O_EEENSB_IJS1O_SE_EEEEEEENSA_17SM75_U32x4_LDSM_NENSA_21SM90_TMA_STORE_IM2COLES27_NSA_17SM90_U32x4_STSM_NENSA_39AutoVectorizingCopyWithAssumedAlignmentILi128EEEEEEvvEEEEvNT_6ParamsE:
[----:B------:R-:W1:Y:S01]  /*0000*/  LDC R1, c[0x0][0x37c] ;  /* 0x0000df00ff017b82 */ /* 0x000e620000000800 */
[----:B------:R-:W2:Y:S01]  /*0010*/  S2R R47, SR_TID.X ;  /* 0x00000000002f7919 */ /* 0x000ea20000002100 */
[----:B------:R-:W3:Y:S01]  /*0020*/  LDCU.64 UR8, c[0x0][0x890] ;  /* 0x00011200ff0877ac */ /* 0x000ee20008000a00 */
[----:B-1----:R-:W-:Y:S01]  /*0030*/  VIADD R1, R1, 0xfffffff8 ;  /* 0xfffffff801017836 */ /* 0x002fe20000000000 */
[----:B------:R-:W-:Y:S02]  /*0040*/  PRMT R48, RZ, 0x7610, R48 ;  /* 0x00007610ff307816 */ /* 0x000fe40000000030 */
[----:B------:R-:W-:Y:S01]  /*0050*/  ELECT P3, URZ, PT ;  /* 0x0000000000ff782f */ /* 0x000fe20003860000 */
[----:B---3--:R-:W-:-:S04]  /*0060*/  UISETP.NE.U32.AND UP0, UPT, UR8, URZ, UPT ;  /* 0x000000ff0800728c */ /* 0x008fc8000bf05070 */
[----:B------:R-:W-:Y:S01]  /*0070*/  UISETP.NE.AND.EX UP0, UPT, UR9, URZ, UPT, UP0 ;  /* 0x000000ff0900728c */ /* 0x000fe2000bf05300 */
[----:B--2---:R-:W-:-:S05]  /*0080*/  SHF.R.U32.HI R49, RZ, 0x5, R47 ;  /* 0x00000005ff317819 */ /* 0x004fca000001162f */
[----:B------:R-:W1:Y:S02]  /*0090*/  SHFL.IDX PT, R0, R49, RZ, 0x1f ;  /* 0x00001fff31007589 */ /* 0x000e6400000e0000 */
[----:B-1----:R-:W-:Y:S01]  /*00a0*/  R2UR UR18, R0 ;  /* 0x00000000001272ca */ /* 0x002fe200000e0000 */
[----:B------:R-:W-:-:S14]  /*00b0*/  BRA.U UP0, `(.L_x_0) ;  /* 0x0000000100307547 */ /* 0x000fdc000b800000 */
[----:B------:R-:W1:Y:S02]  /*00c0*/  LDCU.64 UR4, c[0x0][0x888] ;  /* 0x00011100ff0477ac */ /* 0x000e640008000a00 */
[----:B-1----:R-:W-:-:S04]  /*00d0*/  UISETP.NE.U32.AND UP0, UPT, UR4, URZ, UPT ;  /* 0x000000ff0400728c */ /* 0x002fc8000bf05070 */
[----:B------:R-:W-:-:S09]  /*00e0*/  UISETP.NE.AND.EX UP0, UPT, UR5, URZ, UPT, UP0 ;  /* 0x000000ff0500728c */ /* 0x000fd2000bf05300 */
[----:B------:R-:W-:Y:S05]  /*00f0*/  BRA.U !UP0, `(.L_x_1) ;  /* 0x0000000108147547 */ /* 0x000fea000b800000 */
[----:B------:R-:W1:Y:S01]  /*0100*/  LDC.64 R26, c[0x0][0x888] ;  /* 0x00022200ff1a7b82 */ /* 0x000e620000000a00 */
[----:B------:R-:W1:Y:S02]  /*0110*/  LDCU.64 UR4, c[0x0][0x358] ;  /* 0x00006b00ff0477ac */ /* 0x000e640008000a00 */
[----:B-1----:R1:W5:Y:S01]  /*0120*/  LDG.E R26, desc[UR4][R26.64] ;  /* 0x000000041a1a7981 */ /* 0x002362000c1e1900 */
[----:B------:R-:W-:Y:S01]  /*0130*/  HFMA2 R48, -RZ, RZ, 0, 5.9604644775390625e-08 ;  /* 0x00000001ff307431 */ /* 0x000fe200000001ff */
[----:B------:R-:W-:Y:S05]  /*0140*/  BRA `(.L_x_0) ;  /* 0x00000000000c7947 */ /* 0x000fea0003800000 */
.L_x_1:
[----:B------:R-:W1:Y:S01]  /*0150*/  LDCU UR4, c[0x0][0x880] ;  /* 0x00011000ff0477ac */ /* 0x000e620008000800 */
[----:B------:R-:W-:Y:S01]  /*0160*/  HFMA2 R48, -RZ, RZ, 0, 5.9604644775390625e-08 ;  /* 0x00000001ff307431 */ /* 0x000fe200000001ff */
[----:B-1----:R-:W-:-:S07]  /*0170*/  MOV R26, UR4 ;  /* 0x00000004001a7c02 */ /* 0x002fce0008000f00 */
.L_x_0:
[----:B------:R-:W2:Y:S02]  /*0180*/  LDCU.64 UR4, c[0x0][0x8b0] ;  /* 0x00011600ff0477ac */ /* 0x000ea40008000a00 */
[----:B--2---:R-:W-:-:S04]  /*0190*/  UISETP.NE.U32.AND UP0, UPT, UR4, URZ, UPT ;  /* 0x000000ff0400728c */ /* 0x004fc8000bf05070 */
[----:B------:R-:W-:-:S09]  /*01a0*/  UISETP.NE.AND.EX UP0, UPT, UR5, URZ, UPT, UP0 ;  /* 0x000000ff0500728c */ /* 0x000fd2000bf05300 */
[----:B------:R-:W-:Y:S05]  /*01b0*/  BRA.U UP0, `(.L_x_2) ;  /* 0x0000000100287547 */ /* 0x000fea000b800000 */
[----:B------:R-:W2:Y:S02]  /*01c0*/  LDCU.64 UR4, c[0x0][0x8a8] ;  /* 0x00011500ff0477ac */ /* 0x000ea40008000a00 */
[----:B--2---:R-:W-:-:S04]  /*01d0*/  UISETP.NE.U32.AND UP0, UPT, UR4, URZ, UPT ;  /* 0x000000ff0400728c */ /* 0x004fc8000bf05070 */
[----:B------:R-:W-:-:S09]  /*01e0*/  UISETP.NE.AND.EX UP0, UPT, UR5, URZ, UPT, UP0 ;  /* 0x000000ff0500728c */ /* 0x000fd2000bf05300 */
[----:B------:R-:W-:Y:S05]  /*01f0*/  BRA.U !UP0, `(.L_x_3) ;  /* 0x0000000108107547 */ /* 0x000fea000b800000 */
[----:B------:R-:W2:Y:S01]  /*0200*/  LDC.64 R24, c[0x0][0x8a8] ;  /* 0x00022a00ff187b82 */ /* 0x000ea20000000a00 */
[----:B------:R-:W2:Y:S02]  /*0210*/  LDCU.64 UR4, c[0x0][0x358] ;  /* 0x00006b00ff0477ac */ /* 0x000ea40008000a00 */
[----:B--2---:R2:W5:Y:S01]  /*0220*/  LDG.E R24, desc[UR4][R24.64] ;  /* 0x0000000418187981 */ /* 0x004562000c1e1900 */
[----:B------:R-:W-:Y:S05]  /*0230*/  BRA `(.L_x_2) ;  /* 0x0000000000087947 */ /* 0x000fea0003800000 */
.L_x_3:
[----:B------:R-:W2:Y:S02]  /*0240*/  LDCU UR4, c[0x0][0x8a0] ;  /* 0x00011400ff0477ac */ /* 0x000ea40008000800 */
[----:B--2---:R-:W-:Y:S02]  /*0250*/  MOV R24, UR4 ;  /* 0x0000000400187c02 */ /* 0x004fe40008000f00 */
.L_x_2:
[----:B------:R-:W-:Y:S01]  /*0260*/  IMAD.U32 R0, RZ, RZ, UR18 ;  /* 0x00000012ff007e24 */ /* 0x000fe2000f8e00ff */
[----:B------:R-:W-:Y:S04]  /*0270*/  BSSY.RECONVERGENT B0, `(.L_x_4) ;  /* 0x000000c000007945 */ /* 0x000fe80003800200 */
[C---:B------:R-:W-:Y:S02]  /*0280*/  ISETP.NE.OR P1, PT, R0.reuse, 0x1, !P3 ;  /* 0x000000010000780c */ /* 0x040fe40005f25670 */
[----:B------:R-:W-:-:S11]  /*0290*/  ISETP.NE.OR P0, PT, R0, 0x3, !P3 ;  /* 0x000000030000780c */ /* 0x000fd60005f05670 */
[----:B------:R-:W-:Y:S05]  /*02a0*/  @P1 BRA `(.L_x_5) ;  /* 0x0000000000201947 */ /* 0x000fea0003800000 */
[----:B------:R-:W3:Y:S02]  /*02b0*/  LDCU.64 UR4, c[0x0][0x348] ;  /* 0x00006900ff0477ac */ /* 0x000ee40008000a00 */
[----:B---3--:R-:W-:Y:S02]  /*02c0*/  UIADD3 UR6, UP1, UPT, UR4, 0x80, URZ ;  /* 0x0000008004067890 */ /* 0x008fe4000ff3e0ff */
[----:B------:R-:W-:Y:S02]  /*02d0*/  UIADD3 UR4, UP0, UPT, UR4, 0x180, URZ ;  /* 0x0000018004047890 */ /* 0x000fe4000ff1e0ff */
[----:B------:R-:W-:Y:S02]  /*02e0*/  UIADD3.X UR7, UPT, UPT, URZ, UR5, URZ, UP1, !UPT ;  /* 0x00000005ff077290 */ /* 0x000fe40008ffe4ff */
[----:B------:R-:W-:-:S07]  /*02f0*/  UIADD3.X UR5, UPT, UPT, URZ, UR5, URZ, UP0, !UPT ;  /* 0x00000005ff057290 */ /* 0x000fce00087fe4ff */
[----:B------:R3:W-:Y:S02]  /*0300*/  UTMACCTL.PF [UR6] ;  /* 0x00000000060079b9 */ /* 0x0007e40008040000 */
[----:B------:R3:W-:Y:S02]  /*0310*/  UTMACCTL.PF [UR4] ;  /* 0x00000000040079b9 */ /* 0x0007e40008040000 */
[----:B---3--:R-:W-:Y:S01]  /*0320*/  NOP ;  /* 0x0000000000007918 */ /* 0x008fe20000000000 */
.L_x_5:
[----:B------:R-:W-:Y:S05]  /*0330*/  BSYNC.RECONVERGENT B0 ;  /* 0x0000000000007941 */ /* 0x000fea0003800200 */
.L_x_4:
[----:B------:R-:W-:Y:S04]  /*0340*/  BSSY.RECONVERGENT B0, `(.L_x_6) ;  /* 0x000000a000007945 */ /* 0x000fe80003800200 */
        /* <DEDUP_REMOVED lines=9> */
.L_x_7:
[----:B------:R-:W-:Y:S05]  /*03e0*/  BSYNC.RECONVERGENT B0 ;  /* 0x0000000000007941 */ /* 0x000fea0003800200 */
.L_x_6:
[----:B------:R-:W3:Y:S01]  /*03f0*/  LDCU.64 UR4, c[0x0][0x888] ;  /* 0x00011100ff0477ac */ /* 0x000ee20008000a00 */
[----:B------:R-:W-:Y:S02]  /*0400*/  UISETP.EQ.U32.AND UP2, UPT, UR8, URZ, UPT ;  /* 0x000000ff0800728c */ /* 0x000fe4000bf42070 */
[----:B------:R-:W-:Y:S02]  /*0410*/  UPLOP3.LUT UP3, UPT, UPT, UPT, UPT, 0x80, 0x8 ;  /* 0x000000000008789c */ /* 0x000fe40003f6f070 */
[----:B---3--:R-:W-:-:S04]  /*0420*/  UISETP.NE.U32.AND UP0, UPT, UR4, URZ, UPT ;  /* 0x000000ff0400728c */ /* 0x008fc8000bf05070 */
[----:B------:R-:W-:-:S04]  /*0430*/  UISETP.NE.AND.EX UP1, UPT, UR5, URZ, UPT, UP0 ;  /* 0x000000ff0500728c */ /* 0x000fc8000bf25300 */
[----:B------:R-:W-:-:S04]  /*0440*/  UISETP.EQ.OR.EX UP4, UPT, UR9, URZ, !UP1, UP2 ;  /* 0x000000ff0900728c */ /* 0x000fc8000cf82720 */
[----:B------:R-:W-:-:S06]  /*0450*/  UP2UR UR4, UPR, URZ, 0x10 ;  /* 0x00000010ff047883 */ /* 0x000fcc0008000000 */
[----:B------:R-:W-:Y:S01]  /*0460*/  MOV R56, UR4 ;  /* 0x0000000400387c02 */ /* 0x000fe20008000f00 */
[----:B------:R-:W-:Y:S06]  /*0470*/  BRA.U !UP4, `(.L_x_8) ;  /* 0x000000010c207547 */ /* 0x000fec000b800000 */
[----:B------:R-:W-:Y:S01]  /*0480*/  UISETP.NE.U32.AND UP2, UPT, UR8, URZ, UPT ;  /* 0x000000ff0800728c */ /* 0x000fe2000bf45070 */
[----:B-----5:R-:W-:Y:S01]  /*0490*/  FSETP.NEU.AND P0, PT, R26, RZ, PT ;  /* 0x000000ff1a00720b */ /* 0x020fe20003f0d000 */
[----:B------:R-:W-:Y:S02]  /*04a0*/  USEL UR4, URZ, 0xffffffff, UP1 ;  /* 0xffffffffff047887 */ /* 0x000fe40008800000 */
[----:B------:R-:W-:-:S10]  /*04b0*/  UISETP.NE.AND.EX UP2, UPT, UR9, URZ, UPT, UP2 ;  /* 0x000000ff0900728c */ /* 0x000fd4000bf45320 */
[----:B------:R-:W-:Y:S01]  /*04c0*/  VOTEU.ANY UP0, P0 ;  /* 0x0000000000ff7886 */ /* 0x000fe20000000100 */
[----:B------:R-:W-:-:S04]  /*04d0*/  @!UP2 USEL UR4, URZ, 0xffffffff, UP0 ;  /* 0xffffffffff04a887 */ /* 0x000fc80008000000 */
[----:B------:R-:W-:-:S04]  /*04e0*/  ULOP3.LUT UR4, UR4, 0x1, URZ, 0xc0, !UPT ;  /* 0x0000000104047892 */ /* 0x000fc8000f8ec0ff */
[----:B------:R-:W-:-:S11]  /*04f0*/  UISETP.NE.U32.AND UP3, UPT, UR4, 0x1, UPT ;  /* 0x000000010400788c */ /* 0x000fd6000bf65070 */
.L_x_8:
[----:B------:R-:W3:Y:S02]  /*0500*/  SHFL.IDX PT, R2, R49, RZ, 0x1f ;  /* 0x00001fff31027589 */ /* 0x000ee400000e0000 */
[----:B---3--:R-:W-:-:S13]  /*0510*/  ISETP.NE.AND P0, PT, R2, RZ, PT ;  /* 0x000000ff0200720c */ /* 0x008fda0003f05270 */
[----:B------:R-:W-:Y:S05]  /*0520*/  @P0 BRA `(.L_x_9) ;  /* 0x0000000000ac0947 */ /* 0x000fea0003800000 */
[----:B------:R-:W-:Y:S01]  /*0530*/  ELECT P0, URZ, PT ;  /* 0x0000000000ff782f */ /* 0x000fe20003800000 */
[----:B------:R-:W-:-:S12]  /*0540*/  BSSY.RECONVERGENT B0, `(.L_x_9) ;  /* 0x0000029000007945 */ /* 0x000fd80003800200 */
[----:B------:R-:W-:Y:S05]  /*0550*/  @!P0 BRA `(.L_x_10) ;  /* 0x00000000009c8947 */ /* 0x000fea0003800000 */
[----:B------:R-:W3:Y:S01]  /*0560*/  S2UR UR4, SR_CgaCtaId ;  /* 0x00000000000479c3 */ /* 0x000ee20000008800 */
[----:B------:R-:W-:Y:S01]  /*0570*/  UMOV UR5, 0x400 ;  /* 0x0000040000057882 */ /* 0x000fe20000000000 */
[----:B------:R-:W-:Y:S01]  /*0580*/  UMOV UR8, 0x1 ;  /* 0x0000000100087882 */ /* 0x000fe20000000000 */
[----:B------:R-:W-:Y:S01]  /*0590*/  UMOV UR6, 0x2 ;  /* 0x0000000200067882 */ /* 0x000fe20000000000 */
[----:B------:R-:W-:-:S04]  /*05a0*/  UIADD3 UR8, UPT, UPT, -UR8, 0x100000, URZ ;  /* 0x0010000008087890 */ /* 0x000fc8000fffe1ff */
[----:B------:R-:W-:Y:S02]  /*05b0*/  USHF.L.U32 UR9, UR8, 0xb, URZ ;  /* 0x0000000b08097899 */ /* 0x000fe400080006ff */
[----:B------:R-:W-:Y:S02]  /*05c0*/  USHF.L.U32 UR8, UR8, 0x1, URZ ;  /* 0x0000000108087899 */ /* 0x000fe400080006ff */
[----:B------:R-:W-:-:S04]  /*05d0*/  UIADD3 UR6, UPT, UPT, -UR6, 0x100000, URZ ;  /* 0x0010000006067890 */ /* 0x000fc8000fffe1ff */
[----:B------:R-:W-:Y:S02]  /*05e0*/  USHF.L.U32 UR7, UR6, 0xb, URZ ;  /* 0x0000000b06077899 */ /* 0x000fe400080006ff */
[----:B------:R-:W-:Y:S02]  /*05f0*/  USHF.L.U32 UR6, UR6, 0x1, URZ ;  /* 0x0000000106067899 */ /* 0x000fe400080006ff */
[----:B---3--:R-:W-:Y:S01]  /*0600*/  ULEA UR4, UR4, UR5, 0x18 ;  /* 0x0000000504047291 */ /* 0x008fe2000f8ec0ff */
[----:B------:R-:W3:Y:S11]  /*0610*/  FENCE.VIEW.ASYNC.S ;  /* 0x00000000000073c6 */ /* 0x000ef60000000000 */
[----:B---3--:R3:W4:Y:S01]  /*0620*/  SYNCS.EXCH.64 URZ, [UR4], UR8 ;  /* 0x0000000804ff75b2 */ /* 0x0087220008000100 */
[----:B------:R3:W1:Y:S01]  /*0630*/  SYNCS.EXCH.64 URZ, [UR4+0x68], UR6 ;  /* 0x0000680604ff75b2 */ /* 0x0006620008000100 */
        /* <DEDUP_REMOVED lines=23> */
[----:B------:R3:W1:Y:S02]  /*07b0*/  SYNCS.EXCH.64 URZ, [UR4+0xc8], UR6 ;  /* 0x0000c80604ff75b2 */ /* 0x0006640008000100 */
[----:B---34-:R-:W-:Y:S01]  /*07c0*/  NOP ;  /* 0x0000000000007918 */ /* 0x018fe20000000000 */
.L_x_10:
[----:B------:R-:W-:Y:S05]  /*07d0*/  BSYNC.RECONVERGENT B0 ;  /* 0x0000000000007941 */ /* 0x000fea0003800200 */
.L_x_9:
[----:B------:R-:W3:Y:S01]  /*07e0*/  SHFL.IDX PT, R2, R49, RZ, 0x1f ;  /* 0x00001fff31027589 */ /* 0x000ee200000e0000 */
[----:B------:R-:W-:Y:S01]  /*07f0*/  NOP ;  /* 0x0000000000007918 */ /* 0x000fe20000000000 */
[----:B---3--:R-:W-:-:S13]  /*0800*/  ISETP.NE.AND P0, PT, R2, 0x1, PT ;  /* 0x000000010200780c */ /* 0x008fda0003f05270 */
[----:B------:R-:W-:Y:S05]  /*0810*/  @P0 BRA `(.L_x_11) ;  /* 0x0000000000500947 */ /* 0x000fea0003800000 */
        /* <DEDUP_REMOVED lines=9> */
[----:B------:R-:W-:Y:S01]  /*08b0*/  USHF.L.U32 UR6, UR6, 0x1, URZ ;  /* 0x0000000106067899 */ /* 0x000fe200080006ff */
[----:B------:R-:W-:Y:S01]  /*08c0*/  ELECT P0, URZ, PT ;  /* 0x0000000000ff782f */ /* 0x000fe20003800000 */
[----:B---3--:R-:W-:Y:S01]  /*08d0*/  ULEA UR4, UR4, UR5, 0x18 ;  /* 0x0000000504047291 */ /* 0x008fe2000f8ec0ff */
[----:B------:R-:W3:Y:S11]  /*08e0*/  FENCE.VIEW.ASYNC.S ;  /* 0x00000000000073c6 */ /* 0x000ef60000000000 */
[----:B---3--:R3:W4:Y:S01]  /*08f0*/  SYNCS.EXCH.64 URZ, [UR4+0xd0], UR8 ;  /* 0x0000d00804ff75b2 */ /* 0x0087220008000100 */
[----:B------:R3:W1:Y:S01]  /*0900*/  SYNCS.EXCH.64 URZ, [UR4+0xe8], UR6 ;  /* 0x0000e80604ff75b2 */ /* 0x0006620008000100 */
[----:B------:R3:W1:Y:S01]  /*0910*/  SYNCS.EXCH.64 URZ, [UR4+0xd8], UR8 ;  /* 0x0000d80804ff75b2 */ /* 0x0006620008000100 */
[----:B------:R3:W1:Y:S01]  /*0920*/  SYNCS.EXCH.64 URZ, [UR4+0xf0], UR6 ;  /* 0x0000f00604ff75b2 */ /* 0x0006620008000100 */
[----:B------:R3:W1:Y:S01]  /*0930*/  SYNCS.EXCH.64 URZ, [UR4+0xe0], UR8 ;  /* 0x0000e00804ff75b2 */ /* 0x0006620008000100 */
[----:B------:R3:W1:Y:S01]  /*0940*/  SYNCS.EXCH.64 URZ, [UR4+0xf8], UR6 ;  /* 0x0000f80604ff75b2 */ /* 0x0006620008000100 */
[----:B------:R-:W-:Y:S01]  /*0950*/  NOP ;  /* 0x0000000000007918 */ /* 0x000fe20000000000 */
.L_x_11:
[----:B------:R-:W2:Y:S01]  /*0960*/  SHFL.IDX PT, R2, R49, RZ, 0x1f ;  /* 0x00001fff31027589 */ /* 0x000ea200000e0000 */
[----:B------:R-:W-:Y:S01]  /*0970*/  NOP ;  /* 0x0000000000007918 */ /* 0x000fe20000000000 */
[----:B--2---:R-:W-:-:S13]  /*0980*/  ISETP.NE.AND P0, PT, R2, 0x3, PT ;  /* 0x000000030200780c */ /* 0x004fda0003f05270 */
[----:B------:R-:W-:Y:S05]  /*0990*/  @P0 BRA `(.L_x_12) ;  /* 0x0000000000300947 */ /* 0x000fea0003800000 */
[----:B---3--:R-:W2:Y:S01]  /*09a0*/  S2UR UR4, SR_CgaCtaId ;  /* 0x00000000000479c3 */ /* 0x008ea20000008800 */
[----:B------:R-:W-:Y:S01]  /*09b0*/  UMOV UR6, 0x400 ;  /* 0x0000040000067882 */ /* 0x000fe20000000000 */
[----:B------:R-:W-:Y:S01]  /*09c0*/  UMOV UR5, 0x20 ;  /* 0x0000002000057882 */ /* 0x000fe20000000000 */
[----:B------:R-:W-:Y:S01]  /*09d0*/  ELECT P0, URZ, PT ;  /* 0x0000000000ff782f */ /* 0x000fe20003800000 */
[----:B--2---:R-:W-:Y:S02]  /*09e0*/  ULEA UR6, UR4, UR6, 0x18 ;  /* 0x0000000604067291 */ /* 0x004fe4000f8ec0ff */
[----:B------:R-:W-:-:S04]  /*09f0*/  UIADD3 UR4, UPT, UPT, -UR5, 0x100000, URZ ;  /* 0x0010000005047890 */ /* 0x000fc8000fffe1ff */
[----:B------:R-:W-:Y:S02]  /*0a00*/  USHF.L.U32 UR5, UR4, 0xb, URZ ;  /* 0x0000000b04057899 */ /* 0x000fe400080006ff */
[----:B------:R-:W-:Y:S01]  /*0a10*/  USHF.L.U32 UR4, UR4, 0x1, URZ ;  /* 0x0000000104047899 */ /* 0x000fe200080006ff */
[----:B------:R-:W2:Y:S11]  /*0a20*/  FENCE.VIEW.ASYNC.S ;  /* 0x00000000000073c6 */ /* 0x000eb60000000000 */
[----:B--2---:R2:W3:Y:S01]  /*0a30*/  SYNCS.EXCH.64 URZ, [UR6+0x100], UR4 ;  /* 0x0001000406ff75b2 */ /* 0x0044e20008000100 */
[----:B------:R2:W1:Y:S01]  /*0a40*/  SYNCS.EXCH.64 URZ, [UR6+0x108], UR4 ;  /* 0x0001080406ff75b2 */ /* 0x0004620008000100 */
[----:B------:R-:W-:Y:S01]  /*0a50*/  NOP ;  /* 0x0000000000007918 */ /* 0x000fe20000000000 */
.L_x_12:
[----:B------:R-:W4:Y:S01]  /*0a60*/  SHFL.IDX PT, R2, R49, RZ, 0x1f ;  /* 0x00001fff31027589 */ /* 0x000f2200000e0000 */
[----:B------:R-:W-:Y:S01]  /*0a70*/  NOP ;  /* 0x0000000000007918 */ /* 0x000fe20000000000 */
[----:B----4-:R-:W-:-:S13]  /*0a80*/  ISETP.NE.AND P0, PT, R2, 0x4, PT ;  /* 0x000000040200780c */ /* 0x010fda0003f05270 */
[----:B------:R-:W-:Y:S05]  /*0a90*/  @P0 BRA `(.L_x_13) ;  /* 0x0000000000440947 */ /* 0x000fea0003800000 */
[----:B--23--:R-:W2:Y:S01]  /*0aa0*/  S2UR UR6, SR_CgaCtaId ;  /* 0x00000000000679c3 */ /* 0x00cea20000008800 */
[----:B------:R-:W-:Y:S01]  /*0ab0*/  UMOV UR4, 0x1e0 ;  /* 0x000001e000047882 */ /* 0x000fe20000000000 */
[----:B------:R-:W-:Y:S01]  /*0ac0*/  UMOV UR5, 0x400 ;  /* 0x0000040000057882 */ /* 0x000fe20000000000 */
[----:B------:R-:W-:Y:S01]  /*0ad0*/  USEL UR4, UR4, 0x1a0, UP3 ;  /* 0x000001a004047887 */ /* 0x000fe20009800000 */
[----:B------:R-:W-:Y:S01]  /*0ae0*/  UMOV UR8, 0x1 ;  /* 0x0000000100087882 */ /* 0x000fe20000000000 */
[----:B------:R-:W-:Y:S01]  /*0af0*/  ELECT P0, URZ, PT ;  /* 0x0000000000ff782f */ /* 0x000fe20003800000 */
[----:B------:R-:W-:-:S04]  /*0b00*/  UIADD3 UR8, UPT, UPT, -UR8, 0x100000, URZ ;  /* 0x0010000008087890 */ /* 0x000fc8000fffe1ff */
[----:B------:R-:W-:Y:S02]  /*0b10*/  USHF.L.U32 UR9, UR8, 0xb, URZ ;  /* 0x0000000b08097899 */ /* 0x000fe400080006ff */
[----:B------:R-:W-:Y:S02]  /*0b20*/  USHF.L.U32 UR8, UR8, 0x1, URZ ;  /* 0x0000000108087899 */ /* 0x000fe400080006ff */
[----:B--2---:R-:W-:Y:S02]  /*0b30*/  ULEA UR6, UR6, UR5, 0x18 ;  /* 0x0000000506067291 */ /* 0x004fe4000f8ec0ff */
[----:B------:R-:W-:-:S04]  /*0b40*/  UIADD3 UR4, UPT, UPT, -UR4, 0x100000, URZ ;  /* 0x0010000004047890 */ /* 0x000fc8000fffe1ff */
[----:B------:R-:W-:Y:S02]  /*0b50*/  USHF.L.U32 UR5, UR4, 0xb, URZ ;  /* 0x0000000b04057899 */ /* 0x000fe400080006ff */
[----:B------:R-:W-:Y:S01]  /*0b60*/  USHF.L.U32 UR4, UR4, 0x1, URZ ;  /* 0x0000000104047899 */ /* 0x000fe200080006ff */
[----:B------:R-:W2:Y:S03]  /*0b70*/  FENCE.VIEW.ASYNC.S ;  /* 0x00000000000073c6 */ /* 0x000ea60000000000 */
[----:B--2---:R4:W2:Y:S08]  /*0b80*/  SYNCS.EXCH.64 URZ, [UR6+0x110], UR8 ;  /* 0x0001100806ff75b2 */ /* 0x0048b00008000100 */
[----:B------:R4:W3:Y:S02]  /*0b90*/  SYNCS.EXCH.64 URZ, [UR6+0x118], UR4 ;  /* 0x0001180406ff75b2 */ /* 0x0008e40008000100 */
[----:B----4-:R-:W-:Y:S01]  /*0ba0*/  NOP ;  /* 0x0000000000007918 */ /* 0x010fe20000000000 */
.L_x_13:
[----:B------:R-:W4:Y:S01]  /*0bb0*/  SHFL.IDX PT, R2, R49, RZ, 0x1f ;  /* 0x00001fff31027589 */ /* 0x000f2200000e0000 */
[----:B------:R-:W-:Y:S01]  /*0bc0*/  NOP ;  /* 0x0000000000007918 */ /* 0x000fe20000000000 */
[----:B----4-:R-:W-:-:S13]  /*0bd0*/  ISETP.NE.AND P0, PT, R2, 0x5, PT ;  /* 0x000000050200780c */ /* 0x010fda0003f05270 */
[----:B------:R-:W-:Y:S05]  /*0be0*/  @P0 BRA `(.L_x_14) ;  /* 0x0000000000480947 */ /* 0x000fea0003800000 */
[----:B--2---:R-:W2:Y:S01]  /*0bf0*/  S2UR UR5, SR_CgaCtaId ;  /* 0x00000000000579c3 */ /* 0x004ea20000008800 */
[----:B---3--:R-:W-:Y:S01]  /*0c00*/  UMOV UR4, 0x400 ;  /* 0x0000040000047882 */ /* 0x008fe20000000000 */
        /* <DEDUP_REMOVED lines=9> */
[----:B--2---:R-:W-:Y:S01]  /*0ca0*/  ULEA UR4, UR5, UR4, 0x18 ;  /* 0x0000000405047291 */ /* 0x004fe2000f8ec0ff */
[----:B------:R-:W2:Y:S11]  /*0cb0*/  FENCE.VIEW.ASYNC.S ;  /* 0x00000000000073c6 */ /* 0x000eb60000000000 */
[----:B--2---:R4:W2:Y:S01]  /*0cc0*/  SYNCS.EXCH.64 URZ, [UR4+0x120], UR8 ;  /* 0x0001200804ff75b2 */ /* 0x0048a20008000100 */
[----:B------:R4:W3:Y:S01]  /*0cd0*/  SYNCS.EXCH.64 URZ, [UR4+0x130], UR6 ;  /* 0x0001300604ff75b2 */ /* 0x0008e20008000100 */
[----:B------:R4:W1:Y:S01]  /*0ce0*/  SYNCS.EXCH.64 URZ, [UR4+0x128], UR8 ;  /* 0x0001280804ff75b2 */ /* 0x0008620008000100 */
[----:B------:R4:W1:Y:S02]  /*0cf0*/  SYNCS.EXCH.64 URZ, [UR4+0x138], UR6 ;  /* 0x0001380604ff75b2 */ /* 0x0008640008000100 */
[----:B----4-:R-:W-:Y:S01]  /*0d00*/  NOP ;  /* 0x0000000000007918 */ /* 0x010fe20000000000 */
.L_x_14:
[----:B--23--:R-:W2:Y:S01]  /*0d10*/  LDCU UR4, c[0x0][0x36c] ;  /* 0x00006d80ff0477ac */ /* 0x00cea20008000800 */
[----:B------:R-:W-:Y:S01]  /*0d20*/  ISETP.NE.OR P3, PT, R0, 0x2, !P3 ;  /* 0x000000020000780c */ /* 0x000fe20005f65670 */
[----:B------:R-:W-:Y:S01]  /*0d30*/  NOP ;  /* 0x0000000000007918 */ /* 0x000fe20000000000 */
[----:B------:R-:W-:Y:S01]  /*0d40*/  LOP3.LUT R2, R47, 0x1f, RZ, 0xc0, !PT ;  /* 0x0000001f2f027812 */ /* 0x000fe200078ec0ff */
[----:B------:R-:W-:Y:S02]  /*0d50*/  UISETP.NE.AND UP4, UPT, UR18, 0x2, UPT ;  /* 0x000000021200788c */ /* 0x000fe4000bf85270 */
[----:B------:R-:W-:Y:S02]  /*0d60*/  UISETP.NE.AND UP5, UPT, UR18, URZ, UPT ;  /* 0x000000ff1200728c */ /* 0x000fe4000bfa5270 */
[----:B--2---:R-:W-:-:S09]  /*0d70*/  UISETP.EQ.U32.AND UP6, UPT, UR4, 0x1, UPT ;  /* 0x000000010400788c */ /* 0x004fd2000bfc2070 */
[----:B------:R-:W-:Y:S05]  /*0d80*/  BRA.U !UP6, `(.L_x_15) ;  /* 0x000000010e087547 */ /* 0x000fea000b800000 */
[----:B-1----:R-:W-:Y:S01]  /*0d90*/  UCGABAR_ARV ;  /* 0x00000000000079c7 */ /* 0x002fe20008000000 */
[----:B------:R-:W-:Y:S05]  /*0da0*/  BRA `(.L_x_16) ;  /* 0x0000000000047947 */ /* 0x000fea0003800000 */
.L_x_15:
[----:B-1----:R-:W-:Y:S01]  /*0db0*/  NOP ;  /* 0x0000000000007918 */ /* 0x002fe20000000000 */
.L_x_16:
[----:B------:R-:W1:Y:S01]  /*0dc0*/  S2UR UR51, SR_CTAID.X ;  /* 0x00000000003379c3 */ /* 0x000e620000002500 */
[----:B------:R-:W-:-:S05]  /*0dd0*/  CS2R.32 R55, SR_CgaSize ;  /* 0x0000000000377805 */ /* 0x000fca0000008a00 */
[----:B------:R-:W-:-:S05]  /*0de0*/  IMAD R55, R55, -0xa0, RZ ;  /* 0xffffff6037377824 */ /* 0x000fca00078e02ff */
[----:B------:R-:W-:-:S14]  /*0df0*/  R2UR UR5, R55 ;  /* 0x00000000370572ca */ /* 0x000fdc00000e0000 */
[----:B------:R-:W2:Y:S01]  /*0e00*/  LDCU UR5, c[0x0][UR5+0x2b0] ;  /* 0x00005600050577ac */ /* 0x000ea20008000800 */
[----:B------:R-:W-:-:S05]  /*0e10*/  CS2R.32 R55, SR_CgaSize ;  /* 0x0000000000377805 */ /* 0x000fca0000008a00 */
[----:B------:R-:W-:-:S05]  /*0e20*/  IMAD R55, R55, -0xa0, RZ ;  /* 0xffffff6037377824 */ /* 0x000fca00078e02ff */
[----:B------:R-:W-:-:S14]  /*0e30*/  R2UR UR4, R55 ;  /* 0x00000000370472ca */ /* 0x000fdc00000e0000 */
[----:B------:R-:W3:Y:S01]  /*0e40*/  LDCU UR4, c[0x0][UR4+0x2b4] ;  /* 0x00005680040477ac */ /* 0x000ee20008000800 */
[----:B------:R-:W4:Y:S01]  /*0e50*/  S2UR UR26, SR_CTAID.Y ;  /* 0x00000000001a79c3 */ /* 0x000f220000002600 */
[----:B------:R-:W-:-:S05]  /*0e60*/  CS2R.32 R55, SR_CgaSize ;  /* 0x0000000000377805 */ /* 0x000fca0000008a00 */
[----:B------:R-:W-:-:S05]  /*0e70*/  IMAD R55, R55, -0xa0, RZ ;  /* 0xffffff6037377824 */ /* 0x000fca00078e02ff */
[----:B------:R-:W-:-:S14]  /*0e80*/  R2UR UR7, R55 ;  /* 0x00000000370772ca */ /* 0x000fdc00000e0000 */
[----:B------:R-:W3:Y:S01]  /*0e90*/  LDCU UR7, c[0x0][UR7+0x2a0] ;  /* 0x00005400070777ac */ /* 0x000ee20008000800 */
[----:B------:R-:W-:-:S05]  /*0ea0*/  CS2R.32 R55, SR_CgaSize ;  /* 0x0000000000377805 */ /* 0x000fca0000008a00 */
[----:B------:R-:W-:-:S05]  /*0eb0*/  IMAD R55, R55, -0xa0, RZ ;  /* 0xffffff6037377824 */ /* 0x000fca00078e02ff */
[----:B------:R-:W-:-:S14]  /*0ec0*/  R2UR UR8, R55 ;  /* 0x00000000370872ca */ /* 0x000fdc00000e0000 */
[----:B------:R-:W3:Y:S01]  /*0ed0*/  LDCU UR8, c[0x0][UR8+0x2a4] ;  /* 0x00005480080877ac */ /* 0x000ee20008000800 */
[----:B------:R-:W3:Y:S01]  /*0ee0*/  S2UR UR9, SR_CgaCtaId ;  /* 0x00000000000979c3 */ /* 0x000ee20000008800 */
[----:B------:R-:W3:Y:S01]  /*0ef0*/  LDCU UR19, c[0x0][0xb24] ;  /* 0x00016480ff1377ac */ /* 0x000ee20008000800 */
[----:B------:R-:W3:Y:S01]  /*0f00*/  LDCU UR39, c[0x0][0xb24] ;  /* 0x00016480ff2777ac */ /* 0x000ee20008000800 */
[----:B-1----:R-:W-:Y:S01]  /*0f10*/  I2FP.F32.U32 R3, UR51 ;  /* 0x0000003300037c45 */ /* 0x002fe20008201000 */
[----:B------:R-:W1:Y:S04]  /*0f20*/  LDCU UR22, c[0x0][0xb30] ;  /* 0x00016600ff1677ac */ /* 0x000e680008000800 */
[----:B--2---:R-:W-:Y:S01]  /*0f30*/  FMUL R3, R3, UR5 ;  /* 0x0000000503037c20 */ /* 0x004fe20008400000 */
[----:B----4-:R-:W-:-:S05]  /*0f40*/  I2FP.F32.U32 R0, UR26 ;  /* 0x0000001a00007c45 */ /* 0x010fca0008201000 */
[----:B------:R-:W2:Y:S01]  /*0f50*/  F2I.U32.TRUNC.NTZ R3, R3 ;  /* 0x0000000300037305 */ /* 0x000ea2000020f000 */
[----:B---3--:R-:W-:Y:S01]  /*0f60*/  FMUL R0, R0, UR4 ;  /* 0x0000000400007c20 */ /* 0x008fe20008400000 */
[----:B------:R-:W-:-:S06]  /*0f70*/  USHF.L.U32 UR33, UR9, 0xb, URZ ;  /* 0x0000000b09217899 */ /* 0x000fcc00080006ff */
[----:B------:R-:W3:Y:S01]  /*0f80*/  F2I.U32.TRUNC.NTZ R0, R0 ;  /* 0x0000000000007305 */ /* 0x000ee2000020f000 */
[----:B------:R-:W-:Y:S01]  /*0f90*/  ULOP3.LUT UR33, UR33, 0x800, URZ, 0xc0, !UPT ;  /* 0x0000080021217892 */ /* 0x000fe2000f8ec0ff */
[----:B--2---:R-:W-:Y:S02]  /*0fa0*/  R2UR UR4, R3 ;  /* 0x00000000030472ca */ /* 0x004fe400000e0000 */
[----:B---3--:R-:W-:Y:S02]  /*0fb0*/  R2UR UR6, R0 ;  /* 0x00000000000672ca */ /* 0x008fe400000e0000 */
[----:B------:R-:W-:-:S09]  /*0fc0*/  PRMT R0, RZ, 0x7610, R0 ;  /* 0x00007610ff007816 */ /* 0x000fd20000000000 */
[----:B------:R-:W-:-:S04]  /*0fd0*/  UIADD3 UR5, UPT, UPT, -UR4, URZ, URZ ;  /* 0x000000ff04057290 */ /* 0x000fc8000fffe1ff */
[----:B------:R-:W-:Y:S02]  /*0fe0*/  UIMAD UR5, UR7, UR5, UR51 ;  /* 0x00000005070572a4 */ /* 0x000fe4000f8e0233 */
[----:B------:R-:W-:-:S04]  /*0ff0*/  UIADD3 UR4, UPT, UPT, -UR6, URZ, URZ ;  /* 0x000000ff06047290 */ /* 0x000fc8000fffe1ff */
[----:B------:R-:W-:Y:S01]  /*1000*/  IMAD.U32 R55, RZ, RZ, UR5 ;  /* 0x00000005ff377e24 */ /* 0x000fe2000f8e00ff */
[----:B------:R-:W-:-:S06]  /*1010*/  UIMAD UR4, UR8, UR4, UR26 ;  /* 0x00000004080472a4 */ /* 0x000fcc000f8e021a */
[----:B------:R-:W-:Y:S01]  /*1020*/  IMAD.U32 R54, RZ, RZ, UR4 ;  /* 0x00000004ff367e24 */ /* 0x000fe2000f8e00ff */
[----:B-1----:R-:W-:Y:S06]  /*1030*/  BRA.U UP5, `(.L_x_17) ;  /* 0x00000001052c7547 */ /* 0x002fec000b800000 */
[----:B------:R-:W-:Y:S02]  /*1040*/  R2UR UR4, R54 ;  /* 0x00000000360472ca */ /* 0x000fe400000e0000 */
[----:B------:R-:W-:-:S11]  /*1050*/  R2UR UR6, R55 ;  /* 0x00000000370672ca */ /* 0x000fd600000e0000 */
[----:B------:R-:W-:-:S04]  /*1060*/  UISETP.NE.AND UP0, UPT, UR4, URZ, UPT ;  /* 0x000000ff0400728c */ /* 0x000fc8000bf05270 */
[----:B------:R-:W-:-:S04]  /*1070*/  UISETP.EQ.OR UP0, UPT, UR6, URZ, !UP0 ;  /* 0x000000ff0600728c */ /* 0x000fc8000c702670 */
[----:B------:R-:W-:Y:S02]  /*1080*/  USEL UR5, URZ, 0x1, !UP0 ;  /* 0x00000001ff057887 */ /* 0x000fe4000c000000 */
[----:B------:R-:W-:-:S04]  /*1090*/  UISETP.NE.AND UP0, UPT, UR4, URZ, UPT ;  /* 0x000000ff0400728c */ /* 0x000fc8000bf05270 */
[----:B------:R-:W-:Y:S02]  /*10a0*/  USEL UR4, URZ, 0x2, UP0 ;  /* 0x00000002ff047887 */ /* 0x000fe40008000000 */
[----:B------:R-:W-:-:S04]  /*10b0*/  UISETP.NE.AND UP0, UPT, UR6, 0x1, UPT ;  /* 0x000000010600788c */ /* 0x000fc8000bf05270 */
[----:B------:R-:W-:-:S04]  /*10c0*/  USEL UR4, UR4, 0x2, UP0 ;  /* 0x0000000204047887 */ /* 0x000fc80008000000 */
[----:B------:R-:W-:-:S06]  /*10d0*/  UIADD3 UR4, UPT, UPT, UR5, UR4, URZ ;  /* 0x0000000405047290 */ /* 0x000fcc000fffe0ff */
[----:B------:R-:W-:-:S07]  /*10e0*/  IMAD.U32 R0, RZ, RZ, UR4 ;  /* 0x00000004ff007e24 */ /* 0x000fce000f8e00ff */
.L_x_17:
[----:B------:R-:W1:Y:S01]  /*10f0*/  S2UR UR52, SR_CTAID.Z ;  /* 0x00000000003479c3 */ /* 0x000e620000002700 */
[----:B------:R-:W-:-:S09]  /*1100*/  UISETP.GE.AND UP0, UPT, UR19, 0x1, UPT ;  /* 0x000000011300788c */ /* 0x000fd2000bf06270 */
[----:B------:R-:W-:Y:S05]  /*1110*/  BRA.U !UP0, `(.L_x_18) ;  /* 0x0000000108d47547 */ /* 0x000fea000b800000 */
[----:B------:R-:W2:Y:S01]  /*1120*/  LDCU.128 UR12, c[0x0][0xb10] ;  /* 0x00016200ff0c77ac */ /* 0x000ea20008000c00 */
[----:B------:R-:W3:Y:S01]  /*1130*/  LDCU UR20, c[0x0][0xb0c] ;  /* 0x00016180ff1477ac */ /* 0x000ee20008000800 */
[----:B------:R-:W4:Y:S01]  /*1140*/  LDCU UR6, c[0x0][0x370] ;  /* 0x00006e00ff0677ac */ /* 0x000f220008000800 */
[----:B------:R-:W1:Y:S01]  /*1150*/  LDCU UR7, c[0x0][0x374] ;  /* 0x00006e80ff0777ac */ /* 0x000e620008000800 */
[----:B------:R-:W1:Y:S01]  /*1160*/  LDCU UR21, c[0x0][0xb20] ;  /* 0x00016400ff1577ac */ /* 0x000e620008000800 */
[----:B--2---:R-:W-:Y:S02]  /*1170*/  UIMAD.WIDE.U32 UR4, UR51, UR12, URZ ;  /* 0x0000000c330472a5 */ /* 0x004fe4000f8e00ff */
[----:B---3--:R-:W-:Y:S01]  /*1180*/  UISETP.NE.AND UP0, UPT, UR20, 0x1, UPT ;  /* 0x000000011400788c */ /* 0x008fe2000bf05270 */
[----:B------:R-:W2:Y:S01]  /*1190*/  LDCU.64 UR8, c[0x0][0xb28] ;  /* 0x00016500ff0877ac */ /* 0x000ea20008000a00 */
[----:B----4-:R-:W-:-:S03]  /*11a0*/  UIMAD.WIDE.U32 UR10, UR6, UR12, URZ ;  /* 0x0000000c060a72a5 */ /* 0x010fc6000f8e00ff */
[----:B------:R-:W-:Y:S01]  /*11b0*/  UMOV UR4, UR5 ;  /* 0x0000000500047c82 */ /* 0x000fe20008000000 */
[----:B------:R-:W-:Y:S02]  /*11c0*/  UISETP.NE.AND UP2, UPT, UR19, 0x1, UPT ;  /* 0x000000011300788c */ /* 0x000fe4000bf45270 */
[----:B------:R-:W-:Y:S01]  /*11d0*/  USHF.R.U32.HI UR4, URZ, UR13, UR4 ;  /* 0x0000000dff047299 */ /* 0x000fe20008011604 */
[----:B------:R-:W-:Y:S01]  /*11e0*/  UMOV UR10, UR11 ;  /* 0x0000000b000a7c82 */ /* 0x000fe20008000000 */
[----:B------:R-:W-:Y:S02]  /*11f0*/  UIMAD.WIDE.U32 UR16, UR26, UR15, URZ ;  /* 0x0000000f1a1072a5 */ /* 0x000fe4000f8e00ff */
[----:B------:R-:W-:Y:S02]  /*1200*/  USEL UR5, UR51, UR4, !UP0 ;  /* 0x0000000433057287 */ /* 0x000fe4000c000000 */
[----:B------:R-:W-:Y:S02]  /*1210*/  @UP0 USHF.R.U32.HI UR6, URZ, UR13, UR10 ;  /* 0x0000000dff060299 */ /* 0x000fe4000801160a */
[----:B------:R-:W-:-:S02]  /*1220*/  UISETP.NE.AND UP0, UPT, UR14, 0x1, UPT ;  /* 0x000000010e00788c */ /* 0x000fc4000bf05270 */
[----:B-1----:R-:W-:Y:S02]  /*1230*/  UIMAD.WIDE.U32 UR10, UR7, UR15, URZ ;  /* 0x0000000f070a72a5 */ /* 0x002fe4000f8e00ff */
[----:B--2---:R-:W-:Y:S01]  /*1240*/  UIMAD.WIDE.U32 UR12, UR6, UR8, URZ ;  /* 0x00000008060c72a5 */ /* 0x004fe2000f8e00ff */
[----:B------:R-:W-:Y:S02]  /*1250*/  UMOV UR4, UR17 ;  /* 0x0000001100047c82 */ /* 0x000fe40008000000 */
[----:B------:R-:W-:Y:S02]  /*1260*/  USHF.R.U32.HI UR4, URZ, UR21, UR4 ;  /* 0x00000015ff047299 */ /* 0x000fe40008011604 */
[----:B------:R-:W-:Y:S02]  /*1270*/  UMOV UR10, UR11 ;  /* 0x0000000b000a7c82 */ /* 0x000fe40008000000 */
[----:B------:R-:W-:Y:S01]  /*1280*/  UMOV UR12, UR13 ;  /* 0x0000000d000c7c82 */ /* 0x000fe20008000000 */
[----:B------:R-:W-:-:S02]  /*1290*/  @UP0 USHF.R.U32.HI UR7, URZ, UR21, UR10 ;  /* 0x00000015ff070299 */ /* 0x000fc4000801160a */
[----:B------:R-:W-:Y:S02]  /*12a0*/  USEL UR4, UR26, UR4, !UP0 ;  /* 0x000000041a047287 */ /* 0x000fe4000c000000 */
[----:B------:R-:W-:Y:S02]  /*12b0*/  UIMAD.WIDE.U32 UR10, UR7, UR8, URZ ;  /* 0x00000008070a72a5 */ /* 0x000fe4000f8e00ff */
[----:B------:R-:W-:Y:S02]  /*12c0*/  @UP2 USHF.R.U32.HI UR6, URZ, UR9, UR12 ;  /* 0x00000009ff062299 */ /* 0x000fe4000801160c */
[----:B------:R-:W-:-:S03]  /*12d0*/  UIMAD.WIDE.U32 UR12, UR4, UR8, URZ ;  /* 0x00000008040c72a5 */ /* 0x000fc6000f8e00ff */
[----:B------:R-:W-:Y:S02]  /*12e0*/  UMOV UR10, UR11 ;  /* 0x0000000b000a7c82 */ /* 0x000fe40008000000 */
[----:B------:R-:W-:Y:S02]  /*12f0*/  @UP2 USHF.R.U32.HI UR7, URZ, UR9, UR10 ;  /* 0x00000009ff072299 */ /* 0x000fe4000801160a */
[----:B------:R-:W-:Y:S02]  /*1300*/  UIMAD UR10, UR6, UR19, URZ ;  /* 0x00000013060a72a4 */ /* 0x000fe4000f8e02ff */
[----:B------:R-:W-:-:S04]  /*1310*/  UIMAD UR7, UR7, UR19, URZ ;  /* 0x00000013070772a4 */ /* 0x000fc8000f8e02ff */
[----:B------:R-:W-:-:S03]  /*1320*/  UISETP.GE.AND UP0, UPT, UR4, UR7, UPT ;  /* 0x000000070400728c */ /* 0x000fc6000bf06270 */
[----:B------:R-:W-:Y:S01]  /*1330*/  UMOV UR7, UR13 ;  /* 0x0000000d00077c82 */ /* 0x000fe20008000000 */
[----:B------:R-:W-:Y:S02]  /*1340*/  UISETP.GE.OR UP0, UPT, UR5, UR10, UP0 ;  /* 0x0000000a0500728c */ /* 0x000fe40008706670 */
[----:B------:R-:W-:Y:S02]  /*1350*/  UIMAD.WIDE.U32 UR10, UR5, UR8, URZ ;  /* 0x00000008050a72a5 */ /* 0x000fe4000f8e00ff */
[----:B------:R-:W-:Y:S02]  /*1360*/  USHF.R.U32.HI UR7, URZ, UR9, UR7 ;  /* 0x00000009ff077299 */ /* 0x000fe40008011607 */
[----:B------:R-:W-:Y:S02]  /*1370*/  UIADD3 UR10, UPT, UPT, -UR4, URZ, URZ ;  /* 0x000000ff040a7290 */ /* 0x000fe4000fffe1ff */
[----:B------:R-:W-:Y:S02]  /*1380*/  USEL UR7, UR4, UR7, !UP2 ;  /* 0x0000000704077287 */ /* 0x000fe4000d000000 */
[----:B------:R-:W-:Y:S01]  /*1390*/  UIMAD UR10, UR14, UR10, UR26 ;  /* 0x0000000a0e0a72a4 */ /* 0x000fe2000f8e021a */
[----:B------:R-:W-:Y:S01]  /*13a0*/  @!UP0 UMOV UR8, UR11 ;  /* 0x0000000b00088c82 */ /* 0x000fe20008000000 */
[----:B------:R-:W-:-:S02]  /*13b0*/  UIADD3 UR11, UPT, UPT, -UR5, URZ, URZ ;  /* 0x000000ff050b7290 */ /* 0x000fc4000fffe1ff */
[----:B------:R-:W-:Y:S02]  /*13c0*/  @!UP0 USHF.R.U32.HI UR8, URZ, UR9, UR8 ;  /* 0x00000009ff088299 */ /* 0x000fe40008011608 */
[----:B------:R-:W-:Y:S02]  /*13d0*/  UIADD3 UR9, UPT, UPT, -UR7, URZ, URZ ;  /* 0x000000ff07097290 */ /* 0x000fe4000fffe1ff */
[----:B------:R-:W-:Y:S02]  /*13e0*/  @!UP0 USEL UR8, UR5, UR8, !UP2 ;  /* 0x0000000805088287 */ /* 0x000fe4000d000000 */
[----:B------:R-:W-:Y:S02]  /*13f0*/  UIMAD UR9, UR19, UR9, UR4 ;  /* 0x00000009130972a4 */ /* 0x000fe4000f8e0204 */
[----:B------:R-:W-:Y:S02]  /*1400*/  @!UP0 UIADD3 UR7, UPT, UPT, UR7, -UR8, URZ ;  /* 0x8000000807078290 */ /* 0x000fe4000fffe0ff */
[----:B------:R-:W-:-:S02]  /*1410*/  @!UP0 UIMAD UR6, UR9, UR6, UR8 ;  /* 0x00000006090682a4 */ /* 0x000fc4000f8e0208 */
[----:B------:R-:W-:Y:S02]  /*1420*/  @!UP0 UIMAD UR4, UR7, UR19, UR5 ;  /* 0x00000013070482a4 */ /* 0x000fe4000f8e0205 */
[----:B------:R-:W-:Y:S02]  /*1430*/  UIMAD UR51, UR20, UR11, UR51 ;  /* 0x0000000b143372a4 */ /* 0x000fe4000f8e0233 */
[----:B------:R-:W-:Y:S01]  /*1440*/  UIMAD UR26, UR4, UR14, UR10 ;  /* 0x0000000e041a72a4 */ /* 0x000fe2000f8e020a */
[----:B------:R-:W-:Y:S02]  /*1450*/  @!UP0 UMOV UR5, UR6 ;  /* 0x0000000600058c82 */ /* 0x000fe40008000000 */
[----:B------:R-:W-:-:S12]  /*1460*/  UIMAD UR51, UR5, UR20, UR51 ;  /* 0x00000014053372a4 */ /* 0x000fd8000f8e0233 */
.L_x_18:
[----:B------:R-:W-:-:S09]  /*1470*/  UISETP.NE.AND UP0, UPT, UR22, 0x1, UPT ;  /* 0x000000011600788c */ /* 0x000fd2000bf05270 */
[----:B------:R-:W-:Y:S05]  /*1480*/  BRA.U UP0, `(.L_x_19) ;  /* 0x0000000100407547 */ /* 0x000fea000b800000 */
[----:B------:R-:W2:Y:S01]  /*1490*/  LDCU.128 UR8, c[0x0][0xb10] ;  /* 0x00016200ff0877ac */ /* 0x000ea20008000c00 */
[----:B------:R-:W3:Y:S01]  /*14a0*/  LDCU UR12, c[0x0][0xb0c] ;  /* 0x00016180ff0c77ac */ /* 0x000ee20008000800 */
[----:B------:R-:W4:Y:S01]  /*14b0*/  LDCU UR13, c[0x0][0xb20] ;  /* 0x00016400ff0d77ac */ /* 0x000f220008000800 */
[----:B--2---:R-:W-:Y:S02]  /*14c0*/  UIMAD.WIDE.U32 UR4, UR51, UR8, URZ ;  /* 0x00000008330472a5 */ /* 0x004fe4000f8e00ff */
[----:B------:R-:W-:Y:S02]  /*14d0*/  UIMAD.WIDE.U32 UR6, UR26, UR11, URZ ;  /* 0x0000000b1a0672a5 */ /* 0x000fe4000f8e00ff */
[----:B---3--:R-:W-:Y:S02]  /*14e0*/  UISETP.NE.AND UP0, UPT, UR12, 0x1, UPT ;  /* 0x000000010c00788c */ /* 0x008fe4000bf05270 */
[----:B------:R-:W-:-:S03]  /*14f0*/  USHF.R.U32.HI UR5, URZ, UR9, UR5 ;  /* 0x00000009ff057299 */ /* 0x000fc60008011605 */
[----:B------:R-:W-:Y:S01]  /*1500*/  UMOV UR4, UR7 ;  /* 0x0000000700047c82 */ /* 0x000fe20008000000 */
[----:B------:R-:W-:Y:S02]  /*1510*/  USEL UR5, UR51, UR5, !UP0 ;  /* 0x0000000533057287 */ /* 0x000fe4000c000000 */
[----:B------:R-:W-:Y:S02]  /*1520*/  UISETP.NE.AND UP0, UPT, UR10, 0x1, UPT ;  /* 0x000000010a00788c */ /* 0x000fe4000bf05270 */
[----:B----4-:R-:W-:-:S04]  /*1530*/  USHF.R.U32.HI UR4, URZ, UR13, UR4 ;  /* 0x0000000dff047299 */ /* 0x010fc80008011604 */
[----:B------:R-:W-:-:S04]  /*1540*/  USEL UR4, UR26, UR4, !UP0 ;  /* 0x000000041a047287 */ /* 0x000fc8000c000000 */
[----:B------:R-:W-:Y:S02]  /*1550*/  UIADD3 UR6, UPT, UPT, UR5, -UR4, URZ ;  /* 0x8000000405067290 */ /* 0x000fe4000fffe0ff */
[----:B------:R-:W-:Y:S02]  /*1560*/  UIADD3 UR4, UPT, UPT, -UR5, UR4, URZ ;  /* 0x0000000405047290 */ /* 0x000fe4000fffe1ff */
[----:B------:R-:W-:Y:S02]  /*1570*/  UIMAD UR26, UR6, UR10, UR26 ;  /* 0x0000000a061a72a4 */ /* 0x000fe4000f8e021a */
[----:B------:R-:W-:-:S12]  /*1580*/  UIMAD UR51, UR4, UR12, UR51 ;  /* 0x0000000c043372a4 */ /* 0x000fd8000f8e0233 */
.L_x_19:
[----:B------:R-:W-:Y:S01]  /*1590*/  UISETP.NE.AND UP0, UPT, UR18, 0x2, UPT ;  /* 0x000000021200788c */ /* 0x000fe2000bf05270 */
[----:B------:R-:W-:Y:S09]  /*15a0*/  BRA.U !UP6, `(.L_x_20) ;  /* 0x000000010e0c7547 */ /* 0x000ff2000b800000 */
[----:B------:R-:W-:Y:S01]  /*15b0*/  UCGABAR_WAIT ;  /* 0x0000000000007dc7 */ /* 0x000fe20008000000 */
[----:B------:R-:W-:Y:S01]  /*15c0*/  CCTL.IVALL ;  /* 0x00000000ff00798f */ /* 0x000fe20002000000 */
[----:B------:R-:W-:Y:S05]  /*15d0*/  BRA `(.L_x_21) ;  /* 0x0000000000047947 */ /* 0x000fea0003800000 */
.L_x_20:
[----:B------:R-:W-:Y:S06]  /*15e0*/  BAR.SYNC.DEFER_BLOCKING 0x0 ;  /* 0x0000000000007b1d */ /* 0x000fec0000010000 */
.L_x_21:
[----:B------:R-:W-:Y:S05]  /*15f0*/  BRA.U UP0, `(.L_x_22) ;  /* 0x0000001d00007547 */ /* 0x000fea000b800000 */
[----:B------:R-:W2:Y:S01]  /*1600*/  LDCU UR5, c[0x0][0x388] ;  /* 0x00007100ff0577ac */ /* 0x000ea20008000800 */
[----:B------:R-:W3:Y:S01]  /*1610*/  S2UR UR7, SR_CgaCtaId ;  /* 0x00000000000779c3 */ /* 0x000ee20000008800 */
[----:B------:R-:W-:Y:S01]  /*1620*/  PLOP3.LUT P1, PT, PT, PT, UP3, 0x80, 0x8 ;  /* 0x000000000008781c */ /* 0x000fe20003f2f038 */
[----:B------:R-:W-:Y:S01]  /*1630*/  IMAD.MOV.U32 R3, RZ, RZ, 0x1 ;  /* 0x00000001ff037424 */ /* 0x000fe200078e00ff */
[----:B------:R-:W4:Y:S01]  /*1640*/  LDCU UR6, c[0x0][0x38c] ;  /* 0x00007180ff0677ac */ /* 0x000f220008000800 */
[----:B------:R-:W-:Y:S01]  /*1650*/  ISETP.EQ.OR P2, PT, R2, RZ, P3 ;  /* 0x000000ff0200720c */ /* 0x000fe20001f42670 */
[----:B------:R-:W-:Y:S01]  /*1660*/  IMAD.MOV.U32 R2, RZ, RZ, RZ ;  /* 0x000000ffff027224 */ /* 0x000fe200078e00ff */
[----:B------:R-:W-:Y:S01]  /*1670*/  PLOP3.LUT P1, PT, P1, PT, PT, 0x8, 0x80 ;  /* 0x000000000080781c */ /* 0x000fe20000f2e170 */
[----:B------:R-:W4:Y:S01]  /*1680*/  LDCU UR49, c[0x0][0x390] ;  /* 0x00007200ff3177ac */ /* 0x000f220008000800 */
[----:B------:R-:W-:Y:S02]  /*1690*/  UISETP.NE.AND UP1, UPT, UR18, URZ, UPT ;  /* 0x000000ff1200728c */ /* 0x000fe4000bf25270 */
[----:B------:R-:W-:Y:S01]  /*16a0*/  USEL UR32, URZ, 0x1, UP4 ;  /* 0x00000001ff207887 */ /* 0x000fe2000a000000 */
[----:B------:R-:W1:Y:S01]  /*16b0*/  LDCU UR48, c[0x0][0x370] ;  /* 0x00006e00ff3077ac */ /* 0x000e620008000800 */
[----:B--2---:R-:W-:Y:S01]  /*16c0*/  UIADD3 UR5, UPT, UPT, UR5, 0x3f, URZ ;  /* 0x0000003f05057890 */ /* 0x004fe2000fffe0ff */
[----:B------:R-:W2:Y:S03]  /*16d0*/  LDCU.64 UR36, c[0x0][0x348] ;  /* 0x00006900ff2477ac */ /* 0x000ea60008000a00 */
[----:B------:R-:W-:Y:S01]  /*16e0*/  USHF.R.S32.HI UR4, URZ, 0x1f, UR5 ;  /* 0x0000001fff047899 */ /* 0x000fe20008011405 */
[----:B------:R-:W2:Y:S03]  /*16f0*/  LDCU UR47, c[0x0][0x374] ;  /* 0x00006e80ff2f77ac */ /* 0x000ea60008000800 */
[----:B------:R-:W-:-:S02]  /*1700*/  ULEA.HI UR4, UR4, UR5, URZ, 0x6 ;  /* 0x0000000504047291 */ /* 0x000fc4000f8f30ff */
[----:B---3--:R-:W-:Y:S02]  /*1710*/  USHF.L.U32 UR5, UR7, 0x5, URZ ;  /* 0x0000000507057899 */ /* 0x008fe400080006ff */
[----:B------:R-:W-:Y:S02]  /*1720*/  USHF.R.S32.HI UR4, URZ, 0x6, UR4 ;  /* 0x00000006ff047899 */ /* 0x000fe40008011404 */
[----:B-1----:R-:W-:Y:S02]  /*1730*/  ULOP3.LUT UR52, UR5, 0x20, URZ, 0xe2, !UPT ;  /* 0x0000002005347892 */ /* 0x002fe4000f8ee2ff */
[----:B----4-:R-:W-:Y:S02]  /*1740*/  UIMAD UR4, UR4, UR6, URZ ;  /* 0x00000006040472a4 */ /* 0x010fe4000f8e02ff */
[----:B------:R-:W-:Y:S02]  /*1750*/  USEL UR32, UR32, 0x2, UP1 ;  /* 0x0000000220207887 */ /* 0x000fe40008800000 */
[----:B------:R-:W-:Y:S01]  /*1760*/  UIMAD UR49, UR4, UR49, URZ ;  /* 0x00000031043172a4 */ /* 0x000fe2000f8e02ff */
[----:B------:R-:W-:Y:S01]  /*1770*/  UMOV UR25, URZ ;  /* 0x000000ff00197c82 */ /* 0x000fe20008000000 */
[----:B------:R-:W-:-:S02]  /*1780*/  UMOV UR30, URZ ;  /* 0x000000ff001e7c82 */ /* 0x000fc40008000000 */
[----:B------:R-:W-:Y:S02]  /*1790*/  UISETP.NE.AND UP2, UPT, UR49, URZ, UPT ;  /* 0x000000ff3100728c */ /* 0x000fe4000bf45270 */
[----:B------:R-:W-:Y:S01]  /*17a0*/  UISETP.LT.U32.AND UP0, UPT, UR49, 0xd, UPT ;  /* 0x0000000d3100788c */ /* 0x000fe2000bf01070 */
[----:B------:R-:W-:-:S03]  /*17b0*/  UMOV UR34, URZ ;  /* 0x000000ff00227c82 */ /* 0x000fc60008000000 */
[----:B------:R-:W-:-:S04]  /*17c0*/  USEL UR4, UR49, 0xd, UP0 ;  /* 0x0000000d31047887 */ /* 0x000fc80008000000 */
[----:B------:R-:W-:Y:S02]  /*17d0*/  UIADD3 UR5, UPT, UPT, UR4, -0x1, URZ ;  /* 0xffffffff04057890 */ /* 0x000fe4000fffe0ff */
[----:B------:R-:W-:Y:S02]  /*17e0*/  @!UP2 UIADD3 UR5, UPT, UPT, UR4, URZ, URZ ;  /* 0x000000ff0405a290 */ /* 0x000fe4000fffe0ff */
[----:B------:R-:W-:Y:S02]  /*17f0*/  UIADD3 UR46, UPT, UPT, UR49, -UR4, URZ ;  /* 0x80000004312e7290 */ /* 0x000fe4000fffe0ff */
[----:B--2---:R-:W-:-:S12]  /*1800*/  UIADD3 UR50, UPT, UPT, UR5, 0x1, URZ ;  /* 0x0000000105327890 */ /* 0x004fd8000fffe0ff */
.L_x_40:
[----:B------:R-:W1:Y:S01]  /*1810*/  S2UR UR24, SR_CgaCtaId ;  /* 0x00000000001879c3 */ /* 0x000e620000008800 */
[----:B------:R-:W-:Y:S01]  /*1820*/  UMOV UR4, 0x400 ;  /* 0x0000040000047882 */ /* 0x000fe20000000000 */
[----:B------:R-:W-:Y:S01]  /*1830*/  SHF.L.U32 R0, R3, 0x1f, RZ ;  /* 0x0000001f03007819 */ /* 0x000fe200000006ff */
[----:B------:R-:W-:Y:S02]  /*1840*/  UISETP.NE.AND UP0, UPT, UR49, URZ, UPT ;  /* 0x000000ff3100728c */ /* 0x000fe4000bf05270 */
[----:B------:R-:W-:Y:S02]  /*1850*/  USHF.L.U32 UR35, UR51, 0x6, URZ ;  /* 0x0000000633237899 */ /* 0x000fe400080006ff */
[----:B------:R-:W-:Y:S01]  /*1860*/  ULEA UR19, UR26, UR52, 0x6 ;  /* 0x000000341a137291 */ /* 0x000fe2000f8e30ff */
[----:B------:R-:W-:Y:S01]  /*1870*/  UMOV UR23, URZ ;  /* 0x000000ff00177c82 */ /* 0x000fe20008000000 */
[----:B------:R-:W-:Y:S01]  /*1880*/  UMOV UR21, URZ ;  /* 0x000000ff00157c82 */ /* 0x000fe20008000000 */
[----:B------:R-:W-:Y:S01]  /*1890*/  UMOV UR20, URZ ;  /* 0x000000ff00147c82 */ /* 0x000fe20008000000 */
[----:B-1----:R-:W-:-:S04]  /*18a0*/  ULEA UR24, UR24, UR4, 0x18 ;  /* 0x0000000418187291 */ /* 0x002fc8000f8ec0ff */
[----:B------:R-:W-:-:S09]  /*18b0*/  ULEA UR4, UR25, UR24, 0x3 ;  /* 0x0000001819047291 */ /* 0x000fd2000f8e18ff */
[----:B------:R1:W2:Y:S01]  /*18c0*/  SYNCS.PHASECHK.TRANS64.TRYWAIT P0, [UR4+0x68], R0 ;  /* 0x00006800ff0075a7 */ /* 0x0002a20008001104 */
[----:B------:R-:W-:Y:S05]  /*18d0*/  BRA.U !UP0, `(.L_x_23) ;  /* 0x00000005085c7547 */ /* 0x000fea000b800000 */
[----:B------:R-:W3:Y:S01]  /*18e0*/  LDCU.128 UR8, c[0x0][0x480] ;  /* 0x00009000ff0877ac */ /* 0x000ee20008000c00 */
[----:B------:R-:W4:Y:S01]  /*18f0*/  LDCU.64 UR12, c[0x0][0x490] ;  /* 0x00009200ff0c77ac */ /* 0x000f220008000a00 */
[----:B------:R-:W1:Y:S01]  /*1900*/  LDCU.64 UR20, c[0x0][0x4b0] ;  /* 0x00009600ff1477ac */ /* 0x000e620008000a00 */
[----:B------:R-:W1:Y:S01]  /*1910*/  LDCU.64 UR16, c[0x0][0x4d0] ;  /* 0x00009a00ff1077ac */ /* 0x000e620008000a00 */
[----:B------:R-:W1:Y:S01]  /*1920*/  LDCU UR44, c[0x0][0x390] ;  /* 0x00007200ff2c77ac */ /* 0x000e620008000800 */
[----:B---3--:R-:W-:Y:S02]  /*1930*/  UIMAD.WIDE.U32 UR4, UR35, UR9, URZ ;  /* 0x00000009230472a5 */ /* 0x008fe4000f8e00ff */
[----:B------:R-:W-:Y:S01]  /*1940*/  UISETP.NE.AND UP0, UPT, UR8, 0x1, UPT ;  /* 0x000000010800788c */ /* 0x000fe2000bf05270 */
[----:B------:R-:W3:Y:S04]  /*1950*/  LDCU UR45, c[0x0][0x38c] ;  /* 0x00007180ff2d77ac */ /* 0x000ee80008000800 */
[----:B------:R-:W-:Y:S01]  /*1960*/  UMOV UR4, UR5 ;  /* 0x0000000500047c82 */ /* 0x000fe20008000000 */
[----:B------:R-:W1:Y:S01]  /*1970*/  LDCU.64 UR14, c[0x0][0x4b8] ;  /* 0x00009700ff0e77ac */ /* 0x000e620008000a00 */
[----:B------:R-:W-:-:S02]  /*1980*/  USHF.R.U32.HI UR6, URZ, UR10, UR4 ;  /* 0x0000000aff067299 */ /* 0x000fc40008011604 */
[----:B------:R-:W-:Y:S02]  /*1990*/  UIADD3 UR34, UPT, UPT, UR50, UR30, URZ ;  /* 0x0000001e32227290 */ /* 0x000fe4000fffe0ff */
[----:B------:R-:W-:Y:S02]  /*19a0*/  USEL UR6, UR35, UR6, !UP0 ;  /* 0x0000000623067287 */ /* 0x000fe4000c000000 */
[----:B------:R-:W-:Y:S02]  /*19b0*/  UISETP.NE.AND UP0, UPT, UR11, 0x1, UPT ;  /* 0x000000010b00788c */ /* 0x000fe4000bf05270 */
[----:B----4-:R-:W-:Y:S02]  /*19c0*/  UIMAD.WIDE.U32 UR4, UR6, UR12, URZ ;  /* 0x0000000c060472a5 */ /* 0x010fe4000f8e00ff */
[----:B------:R-:W-:Y:S01]  /*19d0*/  UIADD3 UR7, UPT, UPT, -UR6, URZ, URZ ;  /* 0x000000ff06077290 */ /* 0x000fe2000fffe1ff */
[----:B------:R-:W-:-:S03]  /*19e0*/  UMOV UR23, URZ ;  /* 0x000000ff00177c82 */ /* 0x000fc60008000000 */
[----:B------:R-:W-:Y:S01]  /*19f0*/  UIMAD UR7, UR8, UR7, UR35 ;  /* 0x00000007080772a4 */ /* 0x000fe2000f8e0223 */
[----:B------:R-:W-:Y:S02]  /*1a00*/  UMOV UR4, UR5 ;  /* 0x0000000500047c82 */ /* 0x000fe40008000000 */
[----:B------:R-:W-:Y:S02]  /*1a10*/  USHF.R.U32.HI UR13, URZ, UR13, UR4 ;  /* 0x0000000dff0d7299 */ /* 0x000fe40008011604 */
[----:B------:R-:W4:Y:S02]  /*1a20*/  LDCU.64 UR4, c[0x0][0x4d8] ;  /* 0x00009b00ff0477ac */ /* 0x000f240008000a00 */
[----:B------:R-:W-:-:S04]  /*1a30*/  USEL UR13, UR6, UR13, !UP0 ;  /* 0x0000000d060d7287 */ /* 0x000fc8000c000000 */
[----:B------:R-:W-:-:S04]  /*1a40*/  UIADD3 UR12, UPT, UPT, -UR13, URZ, URZ ;  /* 0x000000ff0d0c7290 */ /* 0x000fc8000fffe1ff */
[----:B------:R-:W-:Y:S02]  /*1a50*/  UIMAD UR12, UR11, UR12, UR6 ;  /* 0x0000000c0b0c72a4 */ /* 0x000fe4000f8e0206 */
[----:B-1----:R-:W-:Y:S02]  /*1a60*/  UIMAD UR11, UR7, UR20, UR16 ;  /* 0x00000014070b72a4 */ /* 0x002fe4000f8e0210 */
[----:B------:R-:W-:Y:S01]  /*1a70*/  UIMAD UR12, UR12, UR21, UR17 ;  /* 0x000000150c0c72a4 */ /* 0x000fe2000f8e0211 */
[----:B------:R-:W-:Y:S01]  /*1a80*/  UMOV UR6, UR25 ;  /* 0x0000001900067c82 */ /* 0x000fe20008000000 */
[----:B------:R-:W-:Y:S01]  /*1a90*/  UMOV UR20, URZ ;  /* 0x000000ff00147c82 */ /* 0x000fe20008000000 */
[----:B---3--:R-:W-:-:S09]  /*1aa0*/  UMOV UR21, URZ ;  /* 0x000000ff00157c82 */ /* 0x008fd20008000000 */
.L_x_29:
[----:B------:R-:W-:Y:S01]  /*1ab0*/  @!P3 MOV R4, 0x4000 ;  /* 0x000040000004b802 */ /* 0x000fe20000000f00 */
[----:B------:R-:W-:Y:S01]  /*1ac0*/  ULEA UR9, UR6, UR24, 0x3 ;  /* 0x0000001806097291 */ /* 0x000fe2000f8e18ff */
[----:B-12---:R-:W-:Y:S11]  /*1ad0*/  @P0 BRA `(.L_x_24) ;  /* 0x00000000000c0947 */ /* 0x006ff60003800000 */
[----:B------:R-:W-:Y:S04]  /*1ae0*/  SHF.L.U32 R5, R3, 0x1f, RZ ;  /* 0x0000001f03057819 */ /* 0x000fe800000006ff */
[----:B------:R-:W1:Y:S02]  /*1af0*/  SYNCS.PHASECHK.TRANS64.TRYWAIT P0, [UR9+0x68], R5 ;  /* 0x00006805ff0075a7 */ /* 0x000e640008001109 */
[----:B-1----:R-:W-:Y:S05]  /*1b00*/  @!P0 BRA `(.L_x_25) ;  /* 0x00000060007c8947 */ /* 0x002fea0003800000 */
.L_x_24:
[----:B------:R2:W-:Y:S01]  /*1b10*/  @!P3 SYNCS.ARRIVE.TRANS64 RZ, [UR9], R4 ;  /* 0x00000004ffffb9a7 */ /* 0x0005e20008000009 */
[----:B------:R-:W-:Y:S04]  /*1b20*/  ULOP3.LUT UR7, UR32, 0x2, URZ, 0xfc, !UPT ;  /* 0x0000000220077892 */ /* 0x000fe8000f8efcff */
[----:B------:R-:W-:Y:S09]  /*1b30*/  UISETP.NE.AND UP0, UPT, UR7, 0x2, UPT ;  /* 0x000000020700788c */ /* 0x000ff2000bf05270 */
[----:B------:R-:W-:Y:S05]  /*1b40*/  BRA.U UP0, `(.L_x_26) ;  /* 0x0000000100047547 */ /* 0x000fea000b800000 */
[----:B----4-:R-:W-:Y:S05]  /*1b50*/  BPT.TRAP 0x1 ;  /* 0x000000040000795c */ /* 0x010fea0000300000 */
.L_x_26:
[----:B------:R-:W-:Y:S04]  /*1b60*/  BSSY.RECONVERGENT B0, `(.L_x_27) ;  /* 0x0000003000007945 */ /* 0x000fe80003800200 */
[----:B------:R-:W-:Y:S05]  /*1b70*/  @P2 BRA `(.L_x_28) ;  /* 0x0000000000042947 */ /* 0x000fea0003800000 */
[----:B----4-:R-:W-:Y:S05]  /*1b80*/  BPT.TRAP 0x1 ;  /* 0x000000040000795c */ /* 0x010fea0000300000 */
.L_x_28:
[----:B----4-:R-:W-:Y:S05]  /*1b90*/  BSYNC.RECONVERGENT B0 ;  /* 0x0000000000007941 */ /* 0x010fea0003800200 */
.L_x_27:
[----:B------:R-:W-:Y:S02]  /*1ba0*/  UIADD3 UR7, UPT, UPT, UR6, 0x1, URZ ;  /* 0x0000000106077890 */ /* 0x000fe4000fffe0ff */
[----:B------:R-:W-:Y:S02]  /*1bb0*/  ULEA UR17, UR6, UR24, 0xd ;  /* 0x0000001806117291 */ /* 0x000fe4000f8e68ff */
[----:B------:R-:W-:Y:S02]  /*1bc0*/  UISETP.NE.AND UP0, UPT, UR7, 0xd, UPT ;  /* 0x0000000d0700788c */ /* 0x000fe4000bf05270 */
[----:B------:R-:W-:Y:S02]  /*1bd0*/  UIADD3 UR28, UP1, UPT, UR36, 0x80, URZ ;  /* 0x00000080241c7890 */ /* 0x000fe4000ff3e0ff */
[----:B------:R-:W-:Y:S02]  /*1be0*/  USEL UR8, URZ, 0x1, UP0 ;  /* 0x00000001ff087887 */ /* 0x000fe40008000000 */
[----:B------:R-:W-:Y:S02]  /*1bf0*/  USEL UR25, UR7, URZ, UP0 ;  /* 0x000000ff07197287 */ /* 0x000fe40008000000 */
[----:B------:R-:W-:Y:S02]  /*1c00*/  USHF.L.U32 UR10, UR23, 0x6, URZ ;  /* 0x00000006170a7899 */ /* 0x000fe400080006ff */
[----:B------:R-:W-:Y:S01]  /*1c10*/  ULEA UR7, UR25, UR24, 0x3 ;  /* 0x0000001819077291 */ /* 0x000fe2000f8e18ff */
[----:B------:R-:W-:Y:S01]  /*1c20*/  LOP3.LUT R3, R3, UR8, RZ, 0x3c, !PT ;  /* 0x0000000803037c12 */ /* 0x000fe2000f8e3cff */
[----:B------:R-:W-:Y:S02]  /*1c30*/  ULEA UR8, UR6, UR33, 0xc ;  /* 0x0000002106087291 */ /* 0x000fe4000f8e60ff */
[----:B------:R-:W-:Y:S01]  /*1c40*/  UIADD3.X UR29, UPT, UPT, URZ, UR37, URZ, UP1, !UPT ;  /* 0x00000025ff1d7290 */ /* 0x000fe20008ffe4ff */
[----:B-1----:R-:W-:Y:S01]  /*1c50*/  SHF.L.U32 R0, R3, 0x1f, RZ ;  /* 0x0000001f03007819 */ /* 0x002fe200000006ff */
[----:B------:R-:W-:Y:S02]  /*1c60*/  ULEA UR16, UR8, UR24, 0x1 ;  /* 0x0000001808107291 */ /* 0x000fe4000f8e08ff */
[----:B------:R-:W-:Y:S01]  /*1c70*/  UIADD3 UR8, UPT, UPT, UR17, 0x3400, URZ ;  /* 0x0000340011087890 */ /* 0x000fe2000fffe0ff */
[----:B------:R3:W1:Y:S01]  /*1c80*/  SYNCS.PHASECHK.TRANS64.TRYWAIT P0, [UR7+0x68], R0 ;  /* 0x00006800ff0075a7 */ /* 0x0006620008001107 */
[----:B------:R-:W-:Y:S02]  /*1c90*/  UIMAD UR7, UR20, UR14, UR4 ;  /* 0x0000000e140772a4 */ /* 0x000fe4000f8e0204 */
[----:B------:R-:W-:Y:S02]  /*1ca0*/  UIMAD UR6, UR21, UR15, UR5 ;  /* 0x0000000f150672a4 */ /* 0x000fe4000f8e0205 */
[----:B------:R-:W-:Y:S02]  /*1cb0*/  UIADD3 UR26, UP0, UPT, UR36, 0x180, URZ ;  /* 0x00000180241a7890 */ /* 0x000fe4000ff1e0ff */
[----:B------:R-:W-:Y:S02]  /*1cc0*/  UPRMT UR6, UR7, 0x40, UR6 ;  /* 0x0000004007067896 */ /* 0x000fe40008000006 */
[----:B------:R-:W-:Y:S02]  /*1cd0*/  UIADD3.X UR27, UPT, UPT, URZ, UR37, URZ, UP0, !UPT ;  /* 0x00000025ff1b7290 */ /* 0x000fe400087fe4ff */
[----:B------:R-:W-:Y:S02]  /*1ce0*/  UPRMT UR6, UR6, 0x5410, URZ ;  /* 0x0000541006067896 */ /* 0x000fe400080000ff */
[----:B------:R-:W-:Y:S02]  /*1cf0*/  UIADD3 UR16, UPT, UPT, UR16, 0x1d400, URZ ;  /* 0x0001d40010107890 */ /* 0x000fe4000fffe0ff */
[----:B------:R-:W-:Y:S02]  /*1d00*/  UIADD3 UR31, UPT, UPT, UR20, 0x1, URZ ;  /* 0x00000001141f7890 */ /* 0x000fe4000fffe0ff */
[----:B------:R-:W-:Y:S02]  /*1d10*/  UIADD3 UR22, UPT, UPT, UR21, 0x1, URZ ;  /* 0x0000000115167890 */ /* 0x000fe4000fffe0ff */
[----:B------:R-:W-:Y:S01]  /*1d20*/  UISETP.NE.AND UP2, UPT, UR31, UR45, UPT ;  /* 0x0000002d1f00728c */ /* 0x000fe2000bf45270 */
[----:B------:R4:W-:Y:S01]  /*1d30*/  UTMALDG.4D.IM2COL [UR8], [UR28], UR6 ;  /* 0x000000081c0073b4 */ /* 0x0009e20008058006 */
[----:B------:R-:W-:Y:S02]  /*1d40*/  UIADD3 UR30, UPT, UPT, UR30, 0x1, URZ ;  /* 0x000000011e1e7890 */ /* 0x000fe4000fffe0ff */
[----:B------:R-:W-:Y:S01]  /*1d50*/  UIADD3 UR7, UPT, UPT, UR23, 0x1, URZ ;  /* 0x0000000117077890 */ /* 0x000fe2000fffe0ff */
[----:B------:R-:W-:Y:S01]  /*1d60*/  UMOV UR38, 0x30000 ;  /* 0x0003000000267882 */ /* 0x000fe20000000000 */
[----:B------:R-:W-:Y:S01]  /*1d70*/  UMOV UR40, 0x0 ;  /* 0x0000000000287882 */ /* 0x000fe20000000000 */
[----:B------:R-:W-:Y:S01]  /*1d80*/  UMOV UR41, 0x10000000 ;  /* 0x1000000000297882 */ /* 0x000fe20000000000 */
[----:B------:R-:W-:Y:S01]  /*1d90*/  UMOV UR17, UR9 ;  /* 0x0000000900117c82 */ /* 0x000fe20008000000 */
[----:B------:R-:W-:Y:S02]  /*1da0*/  UMOV UR18, UR10 ;  /* 0x0000000a00127c82 */ /* 0x000fe40008000000 */
[----:B------:R-:W-:Y:S01]  /*1db0*/  @UP2 UIADD3 UR22, UPT, UPT, UR21, URZ, URZ ;  /* 0x000000ff15162290 */ /* 0x000fe2000fffe0ff */
[----:B------:R2:W-:Y:S03]  /*1dc0*/  UTMALDG.4D.MULTICAST [UR16], [UR26], UR38, desc[UR40] ;  /* 0x000028101a0073b4 */ /* 0x0005e60008019826 */
[----:B------:R-:W-:Y:S11]  /*1dd0*/  UISETP.NE.AND UP0, UPT, UR22, UR44, UPT ;  /* 0x0000002c1600728c */ /* 0x000ff6000bf05270 */
[----:B------:R-:W-:Y:S07]  /*1de0*/  @UP0 UIADD3 UR7, UPT, UPT, UR23, URZ, URZ ;  /* 0x000000ff17070290 */ /* 0x000fee000fffe0ff */
[----:B------:R-:W-:Y:S01]  /*1df0*/  UMOV UR23, UR7 ;  /* 0x0000000700177c82 */ /* 0x000fe20008000000 */
[----:B----4-:R-:W-:Y:S01]  /*1e00*/  UMOV UR6, UR25 ;  /* 0x0000001900067c82 */ /* 0x010fe20008000000 */
[----:B--2---:R-:W-:Y:S02]  /*1e10*/  USEL UR21, UR22, URZ, UP0 ;  /* 0x000000ff16157287 */ /* 0x004fe40008000000 */
[----:B------:R-:W-:Y:S02]  /*1e20*/  UISETP.NE.AND UP0, UPT, UR30, UR34, UPT ;  /* 0x000000221e00728c */ /* 0x000fe4000bf05270 */
[----:B------:R-:W-:Y:S07]  /*1e30*/  USEL UR20, UR31, URZ, UP2 ;  /* 0x000000ff1f147287 */ /* 0x000fee0009000000 */
[----:B---3--:R-:W-:Y:S05]  /*1e40*/  BRA.U UP0, `(.L_x_29) ;  /* 0xfffffffd00187547 */ /* 0x008fea000b83ffff */
.L_x_23:
[----:B------:R-:W-:Y:S01]  /*1e50*/  ULEA UR4, UR25, UR24, 0x3 ;  /* 0x0000001819047291 */ /* 0x000fe2000f8e18ff */
[----:B-1----:R-:W-:Y:S01]  /*1e60*/  SHF.L.U32 R0, R3, 0x1f, RZ ;  /* 0x0000001f03007819 */ /* 0x002fe200000006ff */
[----:B------:R-:W-:Y:S01]  /*1e70*/  @!P1 SYNCS.ARRIVE.TRANS64.A1T0 RZ, [UR24+0x108], RZ ;  /* 0x000108ffffff99a7 */ /* 0x000fe20008100018 */
[----:B------:R-:W-:-:S06]  /*1e80*/  UISETP.GE.AND UP0, UPT, UR46, 0x1, UPT ;  /* 0x000000012e00788c */ /* 0x000fcc000bf06270 */
[----:B--2---:R1:W2:Y:S03]  /*1e90*/  SYNCS.PHASECHK.TRANS64.TRYWAIT P0, [UR4+0x68], R0 ;  /* 0x00006800ff0075a7 */ /* 0x0042a60008001104 */
        /* <DEDUP_REMOVED lines=17> */
[----:B------:R-:W-:-:S03]  /*1fb0*/  UMOV UR31, UR46 ;  /* 0x0000002e001f7c82 */ /* 0x000fc60008000000 */
        /* <DEDUP_REMOVED lines=9> */
[----:B---3--:R-:W-:-:S11]  /*2050*/  UMOV UR6, UR25 ;  /* 0x0000001900067c82 */ /* 0x008fd60008000000 */
.L_x_36:
[----:B------:R-:W-:Y:S01]  /*2060*/  @!P3 MOV R4, 0x4000 ;  /* 0x000040000004b802 */ /* 0x000fe20000000f00 */
[----:B------:R-:W-:Y:S01]  /*2070*/  ULEA UR9, UR6, UR24, 0x3 ;  /* 0x0000001806097291 */ /* 0x000fe2000f8e18ff */
[----:B-12---:R-:W-:Y:S11]  /*2080*/  @P0 BRA `(.L_x_31) ;  /* 0x00000000000c0947 */ /* 0x006ff60003800000 */
[----:B------:R-:W-:Y:S04]  /*2090*/  SHF.L.U32 R5, R3, 0x1f, RZ ;  /* 0x0000001f03057819 */ /* 0x000fe800000006ff */
[----:B------:R-:W1:Y:S02]  /*20a0*/  SYNCS.PHASECHK.TRANS64.TRYWAIT P0, [UR9+0x68], R5 ;  /* 0x00006805ff0075a7 */ /* 0x000e640008001109 */
[----:B-1----:R-:W-:Y:S05]  /*20b0*/  @!P0 BRA `(.L_x_32) ;  /* 0x0000005c00288947 */ /* 0x002fea0003800000 */
.L_x_31:
[----:B------:R2:W-:Y:S01]  /*20c0*/  @!P3 SYNCS.ARRIVE.TRANS64 RZ, [UR9], R4 ;  /* 0x00000004ffffb9a7 */ /* 0x0005e20008000009 */
[----:B------:R-:W-:Y:S04]  /*20d0*/  ULOP3.LUT UR7, UR32, 0x2, URZ, 0xfc, !UPT ;  /* 0x0000000220077892 */ /* 0x000fe8000f8efcff */
[----:B------:R-:W-:Y:S09]  /*20e0*/  UISETP.NE.AND UP0, UPT, UR7, 0x2, UPT ;  /* 0x000000020700788c */ /* 0x000ff2000bf05270 */
[----:B------:R-:W-:Y:S05]  /*20f0*/  BRA.U UP0, `(.L_x_33) ;  /* 0x0000000100047547 */ /* 0x000fea000b800000 */
[----:B----4-:R-:W-:Y:S05]  /*2100*/  BPT.TRAP 0x1 ;  /* 0x000000040000795c */ /* 0x010fea0000300000 */
.L_x_33:
[----:B------:R-:W-:Y:S04]  /*2110*/  BSSY.RECONVERGENT B0, `(.L_x_34) ;  /* 0x0000003000007945 */ /* 0x000fe80003800200 */
[----:B------:R-:W-:Y:S05]  /*2120*/  @P2 BRA `(.L_x_35) ;  /* 0x0000000000042947 */ /* 0x000fea0003800000 */
[----:B----4-:R-:W-:Y:S05]  /*2130*/  BPT.TRAP 0x1 ;  /* 0x000000040000795c */ /* 0x010fea0000300000 */
.L_x_35:
[----:B----4-:R-:W-:Y:S05]  /*2140*/  BSYNC.RECONVERGENT B0 ;  /* 0x0000000000007941 */ /* 0x010fea0003800200 */
.L_x_34:
        /* <DEDUP_REMOVED lines=12> */
[----:B------:R-:W-:Y:S02]  /*2210*/  UIADD3 UR8, UPT, UPT, UR8, 0x3400, URZ ;  /* 0x0000340008087890 */ /* 0x000fe4000fffe0ff */
[----:B------:R-:W-:Y:S01]  /*2220*/  UIADD3 UR26, UP0, UPT, UR36, 0x180, URZ ;  /* 0x00000180241a7890 */ /* 0x000fe2000ff1e0ff */
[----:B------:R3:W1:Y:S01]  /*2230*/  SYNCS.PHASECHK.TRANS64.TRYWAIT P0, [UR7+0x68], R0 ;  /* 0x00006800ff0075a7 */ /* 0x0006620008001107 */
[----:B------:R-:W-:Y:S02]  /*2240*/  UIMAD UR7, UR20, UR14, UR4 ;  /* 0x0000000e140772a4 */ /* 0x000fe4000f8e0204 */
[----:B------:R-:W-:Y:S02]  /*2250*/  UIMAD UR6, UR21, UR15, UR5 ;  /* 0x0000000f150672a4 */ /* 0x000fe4000f8e0205 */
[----:B------:R-:W-:Y:S02]  /*2260*/  ULEA UR16, UR16, UR24, 0x1 ;  /* 0x0000001810107291 */ /* 0x000fe4000f8e08ff */
        /* <DEDUP_REMOVED lines=8> */
[----:B------:R-:W-:Y:S01]  /*22f0*/  UIADD3 UR7, UPT, UPT, UR23, 0x1, URZ ;  /* 0x0000000117077890 */ /* 0x000fe2000fffe0ff */
[----:B------:R-:W-:Y:S01]  /*2300*/  UMOV UR35, 0x30000 ;  /* 0x0003000000237882 */ /* 0x000fe20000000000 */
[----:B------:R-:W-:Y:S01]  /*2310*/  UMOV UR40, 0x0 ;  /* 0x0000000000287882 */ /* 0x000fe20000000000 */
[----:B------:R-:W-:Y:S01]  /*2320*/  UMOV UR41, 0x10000000 ;  /* 0x1000000000297882 */ /* 0x000fe20000000000 */
[----:B------:R-:W-:Y:S01]  /*2330*/  UMOV UR17, UR9 ;  /* 0x0000000900117c82 */ /* 0x000fe20008000000 */
[----:B------:R-:W-:Y:S02]  /*2340*/  UMOV UR18, UR10 ;  /* 0x0000000a00127c82 */ /* 0x000fe40008000000 */
[----:B------:R2:W-:Y:S02]  /*2350*/  UTMALDG.4D.MULTICAST [UR16], [UR26], UR35, desc[UR40] ;  /* 0x000028101a0073b4 */ /* 0x0005e40008019823 */
[----:B------:R-:W-:Y:S04]  /*2360*/  @UP2 UIADD3 UR22, UPT, UPT, UR21, URZ, URZ ;  /* 0x000000ff15162290 */ /* 0x000fe8000fffe0ff */
[----:B------:R-:W-:Y:S11]  /*2370*/  UISETP.NE.AND UP0, UPT, UR22, UR38, UPT ;  /* 0x000000261600728c */ /* 0x000ff6000bf05270 */
[----:B------:R-:W-:Y:S07]  /*2380*/  @UP0 UIADD3 UR7, UPT, UPT, UR23, URZ, URZ ;  /* 0x000000ff17070290 */ /* 0x000fee000fffe0ff */
[----:B------:R-:W-:Y:S01]  /*2390*/  UMOV UR23, UR7 ;  /* 0x0000000700177c82 */ /* 0x000fe20008000000 */
[----:B----4-:R-:W-:Y:S02]  /*23a0*/  UIADD3 UR6, UPT, UPT, UR31, -0x1, URZ ;  /* 0xffffffff1f067890 */ /* 0x010fe4000fffe0ff */
[----:B--2---:R-:W-:Y:S02]  /*23b0*/  USEL UR21, UR22, URZ, UP0 ;  /* 0x000000ff16157287 */ /* 0x004fe40008000000 */
[----:B------:R-:W-:Y:S02]  /*23c0*/  UISETP.GT.U32.AND UP0, UPT, UR31, 0x1, UPT ;  /* 0x000000011f00788c */ /* 0x000fe4000bf04070 */
[----:B------:R-:W-:Y:S01]  /*23d0*/  USEL UR20, UR30, URZ, UP2 ;  /* 0x000000ff1e147287 */ /* 0x000fe20009000000 */
[----:B------:R-:W-:Y:S01]  /*23e0*/  UMOV UR31, UR6 ;  /* 0x00000006001f7c82 */ /* 0x000fe20008000000 */
[----:B------:R-:W-:Y:S05]  /*23f0*/  UMOV UR6, UR25 ;  /* 0x0000001900067c82 */ /* 0x000fea0008000000 */
[----:B---3--:R-:W-:Y:S05]  /*2400*/  BRA.U UP0, `(.L_x_36) ;  /* 0xfffffffd00147547 */ /* 0x008fea000b83ffff */
.L_x_30:
[----:B------:R-:W-:Y:S01]  /*2410*/  SHF.L.U32 R4, R2, 0x1f, RZ ;  /* 0x0000001f02047819 */ /* 0x000fe200000006ff */
[----:B------:R-:W-:-:S03]  /*2420*/  NOP ;  /* 0x0000000000007918 */ /* 0x000fc60000000000 */
[----:B-12---:R-:W1:Y:S02]  /*2430*/  SYNCS.PHASECHK.TRANS64.TRYWAIT P0, [UR24+0x110], R4 ;  /* 0x00011004ff0075a7 */ /* 0x006e640008001118 */
[----:B-1----:R-:W-:Y:S05]  /*2440*/  @!P0 BRA `(.L_x_37) ;  /* 0x00000058005c8947 */ /* 0x002fea0003800000 */
.L_x_127:
[----:B-1----:R-:W1:Y:S01]  /*2450*/  LDS.128 R4, [UR24+0x150] ;  /* 0x00015018ff047984 */ /* 0x002e620008000c00 */
[----:B------:R-:W-:Y:S02]  /*2460*/  UIADD3 UR4, UPT, UPT, UR24, 0x118, URZ ;  /* 0x0000011818047890 */ /* 0x000fe4000fffe0ff */
[----:B------:R-:W-:Y:S01]  /*2470*/  UISETP.GE.AND UP0, UPT, UR39, 0x1, UPT ;  /* 0x000000012700788c */ /* 0x000fe2000bf06270 */
[----:B------:R-:W-:Y:S01]  /*2480*/  @!PT LDS RZ, [RZ] ;  /* 0x00000000fffff984 */ /* 0x000fe20000000800 */
[----:B------:R-:W-:Y:S01]  /*2490*/  @!PT LDS RZ, [RZ] ;  /* 0x00000000fffff984 */ /* 0x000fe20000000800 */
[----:B------:R-:W-:Y:S01]  /*24a0*/  @!PT LDS RZ, [RZ] ;  /* 0x00000000fffff984 */ /* 0x000fe20000000800 */
[----:B------:R-:W-:Y:S01]  /*24b0*/  @!PT LDS RZ, [RZ] ;  /* 0x00000000fffff984 */ /* 0x000fe20000000800 */
[----:B------:R2:W-:Y:S06]  /*24c0*/  MEMBAR.ALL.CTA ;  /* 0x0000000000007992 */ /* 0x0005ec0000008000 */
[----:B--2---:R-:W2:Y:S01]  /*24d0*/  FENCE.VIEW.ASYNC.S ;  /* 0x00000000000073c6 */ /* 0x004ea20000000000 */
[----:B------:R-:W-:-:S09]  /*24e0*/  UPRMT UR4, URZ, 0x654, UR4 ;  /* 0x00000654ff047896 */ /* 0x000fd20008000004 */
[----:B--2---:R-:W-:Y:S01]  /*24f0*/  SYNCS.ARRIVE.TRANS64.RED.A1T0 RZ, [UR4], RZ ;  /* 0x000000ffffff79a7 */ /* 0x004fe20008100404 */
[----:B-1----:R-:W-:-:S13]  /*2500*/  LOP3.LUT P0, RZ, R6, 0x1, RZ, 0xc0, !PT ;  /* 0x0000000106ff7812 */ /* 0x002fda000780c0ff */
[----:B------:R-:W-:Y:S01]  /*2510*/  VOTEU.ANY UP1, P0 ;  /* 0x0000000000ff7886 */ /* 0x000fe20000020100 */
[----:B------:R-:W-:-:S13]  /*2520*/  PLOP3.LUT P0, PT, PT, PT, UP1, 0x80, 0x8 ;  /* 0x000000000008781c */ /* 0x000fda0003f0f018 */
[----:B------:R-:W-:Y:S02]  /*2530*/  @P0 MOV R0, R4 ;  /* 0x0000000400000202 */ /* 0x000fe40000000f00 */
[----:B------:R-:W-:Y:S02]  /*2540*/  @P0 LOP3.LUT R4, R5, 0xffff, RZ, 0xc0, !PT ;  /* 0x0000ffff05040812 */ /* 0x000fe400078ec0ff */
[----:B------:R-:W-:Y:S02]  /*2550*/  @P0 R2UR UR6, R0 ;  /* 0x00000000000602ca */ /* 0x000fe400000e0000 */
[----:B------:R-:W-:-:S11]  /*2560*/  @P0 R2UR UR5, R4 ;  /* 0x00000000040502ca */ /* 0x000fd600000e0000 */
[----:B------:R-:W-:Y:S02]  /*2570*/  @UP1 UMOV UR43, UR6 ;  /* 0x00000006002b1c82 */ /* 0x000fe40008000000 */
[----:B------:R-:W-:Y:S01]  /*2580*/  @UP1 UMOV UR42, UR5 ;  /* 0x00000005002a1c82 */ /* 0x000fe20008000000 */
[----:B------:R-:W-:Y:S05]  /*2590*/  BRA.U !UP0, `(.L_x_38) ;  /* 0x0000000108d47547 */ /* 0x000fea000b800000 */
[----:B------:R-:W1:Y:S01]  /*25a0*/  LDCU.128 UR16, c[0x0][0xb10] ;  /* 0x00016200ff1077ac */ /* 0x000e620008000c00 */
[----:B------:R-:W2:Y:S01]  /*25b0*/  LDCU UR21, c[0x0][0xb20] ;  /* 0x00016400ff1577ac */ /* 0x000ea20008000800 */
[----:B------:R-:W3:Y:S01]  /*25c0*/  LDCU UR20, c[0x0][0xb0c] ;  /* 0x00016180ff1477ac */ /* 0x000ee20008000800 */
[----:B------:R-:W4:Y:S01]  /*25d0*/  LDCU.64 UR8, c[0x0][0xb28] ;  /* 0x00016500ff0877ac */ /* 0x000f220008000a00 */
[----:B------:R-:W-:Y:S02]  /*25e0*/  UISETP.NE.AND UP3, UPT, UR39, 0x1, UPT ;  /* 0x000000012700788c */ /* 0x000fe4000bf65270 */
[----:B-1----:R-:W-:Y:S02]  /*25f0*/  UIMAD.WIDE.U32 UR4, UR47, UR19, URZ ;  /* 0x000000132f0472a5 */ /* 0x002fe4000f8e00ff */
[----:B------:R-:W-:Y:S02]  /*2600*/  UIMAD.WIDE.U32 UR6, UR48, UR16, URZ ;  /* 0x00000010300672a5 */ /* 0x000fe4000f8e00ff */
[----:B------:R-:W-:-:S02]  /*2610*/  UISETP.NE.AND UP0, UPT, UR18, 0x1, UPT ;  /* 0x000000011200788c */ /* 0x000fc4000bf05270 */
[----:B------:R-:W-:Y:S01]  /*2620*/  UIMAD.WIDE.U32 UR14, UR42, UR19, URZ ;  /* 0x000000132a0e72a5 */ /* 0x000fe2000f8e00ff */
[----:B------:R-:W-:Y:S02]  /*2630*/  UMOV UR4, UR5 ;  /* 0x0000000500047c82 */ /* 0x000fe40008000000 */
[----:B------:R-:W-:Y:S01]  /*2640*/  UMOV UR6, UR7 ;  /* 0x0000000700067c82 */ /* 0x000fe20008000000 */
[----:B--2---:R-:W-:Y:S02]  /*2650*/  USHF.R.U32.HI UR4, URZ, UR21, UR4 ;  /* 0x00000015ff047299 */ /* 0x004fe40008011604 */
[----:B---3--:R-:W-:Y:S02]  /*2660*/  UISETP.NE.AND UP2, UPT, UR20, 0x1, UPT ;  /* 0x000000011400788c */ /* 0x008fe4000bf45270 */
[----:B------:R-:W-:Y:S02]  /*2670*/  USHF.R.U32.HI UR6, URZ, UR17, UR6 ;  /* 0x00000011ff067299 */ /* 0x000fe40008011606 */
[----:B------:R-:W-:-:S02]  /*2680*/  USEL UR5, UR47, UR4, !UP0 ;  /* 0x000000042f057287 */ /* 0x000fc4000c000000 */
[----:B------:R-:W-:Y:S02]  /*2690*/  USEL UR6, UR48, UR6, !UP2 ;  /* 0x0000000630067287 */ /* 0x000fe4000d000000 */
[----:B----4-:R-:W-:Y:S01]  /*26a0*/  UIMAD.WIDE.U32 UR10, UR5, UR8, URZ ;  /* 0x00000008050a72a5 */ /* 0x010fe2000f8e00ff */
[----:B------:R-:W-:Y:S01]  /*26b0*/  UMOV UR4, UR15 ;  /* 0x0000000f00047c82 */ /* 0x000fe20008000000 */
[----:B------:R-:W-:Y:S02]  /*26c0*/  UIMAD.WIDE.U32 UR12, UR43, UR16, URZ ;  /* 0x000000102b0c72a5 */ /* 0x000fe4000f8e00ff */
[----:B------:R-:W-:-:S03]  /*26d0*/  UIMAD.WIDE.U32 UR14, UR6, UR8, URZ ;  /* 0x00000008060e72a5 */ /* 0x000fc6000f8e00ff */
[----:B------:R-:W-:Y:S01]  /*26e0*/  UMOV UR10, UR11 ;  /* 0x0000000b000a7c82 */ /* 0x000fe20008000000 */
[----:B------:R-:W-:Y:S02]  /*26f0*/  USHF.R.U32.HI UR4, URZ, UR21, UR4 ;  /* 0x00000015ff047299 */ /* 0x000fe40008011604 */
[----:B------:R-:W-:Y:S01]  /*2700*/  @UP3 USHF.R.U32.HI UR5, URZ, UR9, UR10 ;  /* 0x00000009ff053299 */ /* 0x000fe2000801160a */
[----:B------:R-:W-:Y:S01]  /*2710*/  UMOV UR12, UR13 ;  /* 0x0000000d000c7c82 */ /* 0x000fe20008000000 */
[----:B------:R-:W-:Y:S01]  /*2720*/  UMOV UR14, UR15 ;  /* 0x0000000f000e7c82 */ /* 0x000fe20008000000 */
[----:B------:R-:W-:Y:S02]  /*2730*/  USHF.R.U32.HI UR17, URZ, UR17, UR12 ;  /* 0x00000011ff117299 */ /* 0x000fe4000801160c */
[----:B------:R-:W-:Y:S02]  /*2740*/  USEL UR4, UR42, UR4, !UP0 ;  /* 0x000000042a047287 */ /* 0x000fe4000c000000 */
[----:B------:R-:W-:-:S02]  /*2750*/  @UP3 USHF.R.U32.HI UR6, URZ, UR9, UR14 ;  /* 0x00000009ff063299 */ /* 0x000fc4000801160e */
[----:B------:R-:W-:Y:S02]  /*2760*/  UIMAD UR7, UR39, UR5, URZ ;  /* 0x00000005270772a4 */ /* 0x000fe4000f8e02ff */
[----:B------:R-:W-:Y:S02]  /*2770*/  USEL UR5, UR43, UR17, !UP2 ;  /* 0x000000112b057287 */ /* 0x000fe4000d000000 */
[----:B------:R-:W-:Y:S02]  /*2780*/  UIMAD UR10, UR39, UR6, URZ ;  /* 0x00000006270a72a4 */ /* 0x000fe4000f8e02ff */
[----:B------:R-:W-:Y:S02]  /*2790*/  UISETP.GE.AND UP0, UPT, UR4, UR7, UPT ;  /* 0x000000070400728c */ /* 0x000fe4000bf06270 */
[----:B------:R-:W-:Y:S02]  /*27a0*/  UIMAD.WIDE.U32 UR12, UR4, UR8, URZ ;  /* 0x00000008040c72a5 */ /* 0x000fe4000f8e00ff */
[----:B------:R-:W-:-:S02]  /*27b0*/  UISETP.GE.OR UP0, UPT, UR5, UR10, UP0 ;  /* 0x0000000a0500728c */ /* 0x000fc40008706670 */
[----:B------:R-:W-:Y:S02]  /*27c0*/  UIMAD.WIDE.U32 UR10, UR5, UR8, URZ ;  /* 0x00000008050a72a5 */ /* 0x000fe4000f8e00ff */
[----:B------:R-:W-:Y:S01]  /*27d0*/  UIADD3 UR12, UPT, UPT, -UR4, URZ, URZ ;  /* 0x000000ff040c7290 */ /* 0x000fe2000fffe1ff */
[----:B------:R-:W-:Y:S01]  /*27e0*/  UMOV UR8, UR13 ;  /* 0x0000000d00087c82 */ /* 0x000fe20008000000 */
[----:B------:R-:W-:Y:S02]  /*27f0*/  UIADD3 UR10, UPT, UPT, -UR5, URZ, URZ ;  /* 0x000000ff050a7290 */ /* 0x000fe4000fffe1ff */
[----:B------:R-:W-:-:S03]  /*2800*/  USHF.R.U32.HI UR8, URZ, UR9, UR8 ;  /* 0x00000009ff087299 */ /* 0x000fc60008011608 */
[----:B------:R-:W-:Y:S01]  /*2810*/  @!UP0 UMOV UR7, UR11 ;  /* 0x0000000b00078c82 */ /* 0x000fe20008000000 */
[----:B------:R-:W-:Y:S02]  /*2820*/  UIMAD UR12, UR18, UR12, UR42 ;  /* 0x0000000c120c72a4 */ /* 0x000fe4000f8e022a */
[----:B------:R-:W-:Y:S02]  /*2830*/  USEL UR8, UR4, UR8, !UP3 ;  /* 0x0000000804087287 */ /* 0x000fe4000d800000 */
[----:B------:R-:W-:Y:S02]  /*2840*/  @!UP0 USHF.R.U32.HI UR7, URZ, UR9, UR7 ;  /* 0x00000009ff078299 */ /* 0x000fe40008011607 */
[----:B------:R-:W-:Y:S02]  /*2850*/  UIADD3 UR9, UPT, UPT, -UR8, URZ, URZ ;  /* 0x000000ff08097290 */ /* 0x000fe4000fffe1ff */
[----:B------:R-:W-:Y:S02]  /*2860*/  @!UP0 USEL UR7, UR5, UR7, !UP3 ;  /* 0x0000000705078287 */ /* 0x000fe4000d800000 */
[----:B------:R-:W-:-:S02]  /*2870*/  UIMAD UR9, UR39, UR9, UR4 ;  /* 0x00000009270972a4 */ /* 0x000fc4000f8e0204 */
[----:B------:R-:W-:Y:S02]  /*2880*/  @!UP0 UIADD3 UR8, UPT, UPT, UR8, -UR7, URZ ;  /* 0x8000000708088290 */ /* 0x000fe4000fffe0ff */
[----:B------:R-:W-:Y:S02]  /*2890*/  @!UP0 UIMAD UR7, UR9, UR6, UR7 ;  /* 0x00000006090782a4 */ /* 0x000fe4000f8e0207 */
[----:B------:R-:W-:Y:S02]  /*28a0*/  @!UP0 UIMAD UR4, UR39, UR8, UR5 ;  /* 0x00000008270482a4 */ /* 0x000fe4000f8e0205 */
[----:B------:R-:W-:Y:S02]  /*28b0*/  UIMAD UR6, UR20, UR10, UR43 ;  /* 0x0000000a140672a4 */ /* 0x000fe4000f8e022b */
[----:B------:R-:W-:Y:S01]  /*28c0*/  UIMAD UR42, UR4, UR18, UR12 ;  /* 0x00000012042a72a4 */ /* 0x000fe2000f8e020c */
[----:B------:R-:W-:Y:S02]  /*28d0*/  @!UP0 UMOV UR5, UR7 ;  /* 0x0000000700058c82 */ /* 0x000fe40008000000 */
[----:B------:R-:W-:-:S12]  /*28e0*/  UIMAD UR43, UR5, UR20, UR6 ;  /* 0x00000014052b72a4 */ /* 0x000fd8000f8e0206 */
.L_x_38:
[----:B------:R-:W1:Y:S02]  /*28f0*/  LDCU UR4, c[0x0][0xb30] ;  /* 0x00016600ff0477ac */ /* 0x000e640008000800 */
[----:B-1----:R-:W-:-:S09]  /*2900*/  UISETP.NE.AND UP0, UPT, UR4, 0x1, UPT ;  /* 0x000000010400788c */ /* 0x002fd2000bf05270 */
[----:B------:R-:W-:Y:S05]  /*2910*/  BRA.U UP0, `(.L_x_39) ;  /* 0x0000000100447547 */ /* 0x000fea000b800000 */
[----:B------:R-:W1:Y:S01]  /*2920*/  LDCU.128 UR8, c[0x0][0xb10] ;  /* 0x00016200ff0877ac */ /* 0x000e620008000c00 */
[----:B------:R-:W2:Y:S01]  /*2930*/  LDCU UR12, c[0x0][0xb0c] ;  /* 0x00016180ff0c77ac */ /* 0x000ea20008000800 */
[----:B------:R-:W3:Y:S01]  /*2940*/  LDCU UR13, c[0x0][0xb20] ;  /* 0x00016400ff0d77ac */ /* 0x000ee20008000800 */
[----:B-1----:R-:W-:Y:S02]  /*2950*/  UIMAD.WIDE.U32 UR6, UR43, UR8, URZ ;  /* 0x000000082b0672a5 */ /* 0x002fe4000f8e00ff */
[----:B------:R-:W-:Y:S02]  /*2960*/  UIMAD.WIDE.U32 UR4, UR42, UR11, URZ ;  /* 0x0000000b2a0472a5 */ /* 0x000fe4000f8e00ff */
[----:B--2---:R-:W-:Y:S02]  /*2970*/  UISETP.NE.AND UP2, UPT, UR12, 0x1, UPT ;  /* 0x000000010c00788c */ /* 0x004fe4000bf45270 */
[----:B------:R-:W-:Y:S01]  /*2980*/  UISETP.NE.AND UP0, UPT, UR10, 0x1, UPT ;  /* 0x000000010a00788c */ /* 0x000fe2000bf05270 */
[----:B------:R-:W-:-:S02]  /*2990*/  UMOV UR6, UR7 ;  /* 0x0000000700067c82 */ /* 0x000fc40008000000 */
[----:B------:R-:W-:Y:S01]  /*29a0*/  UMOV UR4, UR5 ;  /* 0x0000000500047c82 */ /* 0x000fe20008000000 */
[----:B------:R-:W-:Y:S02]  /*29b0*/  USHF.R.U32.HI UR6, URZ, UR9, UR6 ;  /* 0x00000009ff067299 */ /* 0x000fe40008011606 */
[----:B---3--:R-:W-:Y:S02]  /*29c0*/  USHF.R.U32.HI UR4, URZ, UR13, UR4 ;  /* 0x0000000dff047299 */ /* 0x008fe40008011604 */
[----:B------:R-:W-:Y:S02]  /*29d0*/  USEL UR5, UR43, UR6, !UP2 ;  /* 0x000000062b057287 */ /* 0x000fe4000d000000 */
[----:B------:R-:W-:-:S04]  /*29e0*/  USEL UR4, UR42, UR4, !UP0 ;  /* 0x000000042a047287 */ /* 0x000fc8000c000000 */
[----:B------:R-:W-:Y:S02]  /*29f0*/  UIADD3 UR6, UPT, UPT, UR5, -UR4, URZ ;  /* 0x8000000405067290 */ /* 0x000fe4000fffe0ff */
[----:B------:R-:W-:Y:S02]  /*2a00*/  UIADD3 UR4, UPT, UPT, -UR5, UR4, URZ ;  /* 0x0000000405047290 */ /* 0x000fe4000fffe1ff */
[----:B------:R-:W-:Y:S02]  /*2a10*/  UIMAD UR42, UR6, UR10, UR42 ;  /* 0x0000000a062a72a4 */ /* 0x000fe4000f8e022a */
[----:B------:R-:W-:-:S12]  /*2a20*/  UIMAD UR43, UR4, UR12, UR43 ;  /* 0x0000000c042b72a4 */ /* 0x000fd8000f8e022b */
.L_x_39:
[----:B------:R-:W-:Y:S01]  /*2a30*/  R2UR UR5, R55 ;  /* 0x00000000370572ca */ /* 0x000fe200000e0000 */
[----:B------:R-:W-:Y:S01]  /*2a40*/  UMOV UR30, UR34 ;  /* 0x00000022001e7c82 */ /* 0x000fe20008000000 */
[----:B------:R-:W-:Y:S02]  /*2a50*/  R2UR UR4, R54 ;  /* 0x00000000360472ca */ /* 0x000fe400000e0000 */
[----:B------:R-:W-:Y:S02]  /*2a60*/  PLOP3.LUT P1, PT, PT, PT, PT, 0x80, 0x8 ;  /* 0x000000000008781c */ /* 0x000fe40003f2f070 */
[----:B------:R-:W-:-:S07]  /*2a70*/  LOP3.LUT R2, R2, 0x1, RZ, 0x3c, !PT ;  /* 0x0000000102027812 */ /* 0x000fce00078e3cff */
[----:B------:R-:W-:Y:S02]  /*2a80*/  UIADD3 UR51, UPT, UPT, UR43, UR5, URZ ;  /* 0x000000052b337290 */ /* 0x000fe4000fffe0ff */
[----:B------:R-:W-:Y:S01]  /*2a90*/  UIADD3 UR26, UPT, UPT, UR42, UR4, URZ ;  /* 0x000000042a1a7290 */ /* 0x000fe2000fffe0ff */
[----:B------:R-:W-:Y:S11]  /*2aa0*/  BRA.U UP1, `(.L_x_40) ;  /* 0xffffffed01587547 */ /* 0x000ff6000b83ffff */
[----:B------:R-:W-:Y:S01]  /*2ab0*/  UIADD3 UR24, UPT, UPT, UR24, 0x68, URZ ;  /* 0x0000006818187890 */ /* 0x000fe2000fffe0ff */
[----:B------:R-:W-:-:S03]  /*2ac0*/  SHF.L.U32 R2, R3, 0x1f, RZ ;  /* 0x0000001f03027819 */ /* 0x000fc600000006ff */
[----:B------:R-:W-:-:S09]  /*2ad0*/  ULEA UR4, UR25, UR24, 0x3 ;  /* 0x0000001819047291 */ /* 0x000fd2000f8e18ff */
[----:B------:R-:W1:Y:S02]  /*2ae0*/  SYNCS.PHASECHK.TRANS64.TRYWAIT P0, [UR4], R2 ;  /* 0x00000002ff0075a7 */ /* 0x000e640008001104 */
[----:B-1----:R-:W-:Y:S05]  /*2af0*/  @!P0 BRA `(.L_x_41) ;  /* 0x0000005000c88947 */ /* 0x002fea0003800000 */
.L_x_129:
[----:B------:R-:W-:-:S04]  /*2b00*/  UIADD3 UR4, UPT, UPT, UR25, 0x1, URZ ;  /* 0x0000000119047890 */ /* 0x000fc8000fffe0ff */
[----:B------:R-:W-:-:S04]  /*2b10*/  UISETP.NE.AND UP0, UPT, UR4, 0xd, UPT ;  /* 0x0000000d0400788c */ /* 0x000fc8000bf05270 */
[----:B------:R-:W-:Y:S02]  /*2b20*/  USEL UR6, URZ, 0x1, UP0 ;  /* 0x00000001ff067887 */ /* 0x000fe40008000000 */
[----:B------:R-:W-:-:S04]  /*2b30*/  USEL UR4, UR4, URZ, UP0 ;  /* 0x000000ff04047287 */ /* 0x000fc80008000000 */
[----:B------:R-:W-:Y:S01]  /*2b40*/  ULEA UR5, UR4, UR24, 0x3 ;  /* 0x0000001804057291 */ /* 0x000fe2000f8e18ff */
[----:B-1----:R-:W-:-:S04]  /*2b50*/  LOP3.LUT R2, R3, UR6, RZ, 0x3c, !PT ;  /* 0x0000000603027c12 */ /* 0x002fc8000f8e3cff */
[----:B------:R-:W-:-:S04]  /*2b60*/  SHF.L.U32 R3, R2, 0x1f, RZ ;  /* 0x0000001f02037819 */ /* 0x000fc800000006ff */
[----:B------:R-:W1:Y:S02]  /*2b70*/  SYNCS.PHASECHK.TRANS64.TRYWAIT P0, [UR5], R3 ;  /* 0x00000003ff0075a7 */ /* 0x000e640008001105 */
[----:B-1----:R-:W-:Y:S05]  /*2b80*/  @!P0 BRA `(.L_x_42) ;  /* 0x0000005000bc8947 */ /* 0x002fea0003800000 */
.L_x_131:
[----:B------:R-:W-:-:S04]  /*2b90*/  UIADD3 UR4, UPT, UPT, UR4, 0x1, URZ ;  /* 0x0000000104047890 */ /* 0x000fc8000fffe0ff */
[----:B------:R-:W-:-:S04]  /*2ba0*/  UISETP.NE.AND UP0, UPT, UR4, 0xd, UPT ;  /* 0x0000000d0400788c */ /* 0x000fc8000bf05270 */
[----:B------:R-:W-:Y:S02]  /*2bb0*/  USEL UR6, URZ, 0x1, UP0 ;  /* 0x00000001ff067887 */ /* 0x000fe40008000000 */
[----:B------:R-:W-:-:S04]  /*2bc0*/  USEL UR4, UR4, URZ, UP0 ;  /* 0x000000ff04047287 */ /* 0x000fc80008000000 */
[----:B------:R-:W-:Y:S01]  /*2bd0*/  ULEA UR5, UR4, UR24, 0x3 ;  /* 0x0000001804057291 */ /* 0x000fe2000f8e18ff */
[----:B------:R-:W-:-:S04]  /*2be0*/  LOP3.LUT R2, R2, UR6, RZ, 0x3c, !PT ;  /* 0x0000000602027c12 */ /* 0x000fc8000f8e3cff */
[----:B-1----:R-:W-:-:S04]  /*2bf0*/  SHF.L.U32 R3, R2, 0x1f, RZ ;  /* 0x0000001f02037819 */ /* 0x002fc800000006ff */
[----:B------:R-:W1:Y:S02]  /*2c00*/  SYNCS.PHASECHK.TRANS64.TRYWAIT P0, [UR5], R3 ;  /* 0x00000003ff0075a7 */ /* 0x000e640008001105 */
[----:B-1----:R-:W-:Y:S05]  /*2c10*/  @!P0 BRA `(.L_x_43) ;  /* 0x0000005000b08947 */ /* 0x002fea0003800000 */
.L_x_133:
        /* <DEDUP_REMOVED lines=9> */
.L_x_135:
        /* <DEDUP_REMOVED lines=9> */
.L_x_137:
        /* <DEDUP_REMOVED lines=9> */
.L_x_139:
        /* <DEDUP_REMOVED lines=9> */
.L_x_141:
        /* <DEDUP_REMOVED lines=9> */
.L_x_143:
        /* <DEDUP_REMOVED lines=9> */
.L_x_145:
        /* <DEDUP_REMOVED lines=9> */
.L_x_147:
        /* <DEDUP_REMOVED lines=9> */
.L_x_149:
        /* <DEDUP_REMOVED lines=9> */
.L_x_151:
[----:B------:R-:W-:-:S04]  /*3130*/  UIADD3 UR4, UPT, UPT, UR4, 0x1, URZ ;  /* 0x0000000104047890 */ /* 0x000fc8000fffe0ff */
[----:B------:R-:W-:-:S04]  /*3140*/  UISETP.NE.AND UP0, UPT, UR4, 0xd, UPT ;  /* 0x0000000d0400788c */ /* 0x000fc8000bf05270 */
[----:B------:R-:W-:Y:S02]  /*3150*/  USEL UR5, URZ, 0x1, UP0 ;  /* 0x00000001ff057887 */ /* 0x000fe40008000000 */
[----:B------:R-:W-:-:S04]  /*3160*/  USEL UR4, UR4, URZ, UP0 ;  /* 0x000000ff04047287 */ /* 0x000fc80008000000 */
[----:B------:R-:W-:Y:S01]  /*3170*/  ULEA UR4, UR4, UR24, 0x3 ;  /* 0x0000001804047291 */ /* 0x000fe2000f8e18ff */
[----:B------:R-:W-:-:S04]  /*3180*/  LOP3.LUT R2, R2, UR5, RZ, 0x3c, !PT ;  /* 0x0000000502027c12 */ /* 0x000fc8000f8e3cff */
[----:B------:R-:W-:Y:S01]  /*3190*/  SHF.L.U32 R2, R2, 0x1f, RZ ;  /* 0x0000001f02027819 */ /* 0x000fe200000006ff */
[----:B-1----:R-:W-:-:S07]  /*31a0*/  IMAD.U32 R0, RZ, RZ, UR4 ;  /* 0x00000004ff007e24 */ /* 0x002fce000f8e00ff */
.L_x_53:
[----:B-1----:R1:W2:Y:S02]  /*31b0*/  SYNCS.PHASECHK.TRANS64.TRYWAIT P0, [R0+URZ], R2 ;  /* 0x00000002000075a7 */ /* 0x0022a400080011ff */
[----:B--2---:R-:W-:Y:S05]  /*31c0*/  @!P0 NANOSLEEP.SYNCS 0x989680 ;  /* 0x009896800000895d */ /* 0x004fea0003900000 */
[----:B------:R-:W2:Y:S02]  /*31d0*/  @!P0 SYNCS.PHASECHK.TRANS64 P0, [R0+URZ], R2 ;  /* 0x00000002000085a7 */ /* 0x000ea400080010ff */
[----:B--2---:R-:W-:Y:S05]  /*31e0*/  @P0 EXIT ;  /* 0x000000000000094d */ /* 0x004fea0003800000 */
[----:B------:R-:W-:Y:S05]  /*31f0*/  BRA `(.L_x_53) ;  /* 0xfffffffc00ec7947 */ /* 0x000fea000383ffff */
.L_x_22:
[----:B------:R-:W2:Y:S02]  /*3200*/  S2UR UR4, SR_CgaCtaId ;  /* 0x00000000000479c3 */ /* 0x000ea40000008800 */
[----:B--2---:R-:W-:-:S04]  /*3210*/  UISETP.NE.AND UP0, UPT, UR4, URZ, UPT ;  /* 0x000000ff0400728c */ /* 0x004fc8000bf05270 */
[----:B------:R-:W-:-:S09]  /*3220*/  UISETP.NE.OR UP0, UPT, UR18, 0x1, UP0 ;  /* 0x000000011200788c */ /* 0x000fd20008705670 */
[----:B------:R-:W-:Y:S05]  /*3230*/  BRA.U UP0, `(.L_x_54) ;  /* 0x0000000100b47547 */ /* 0x000fea000b800000 */
[----:B------:R-:W2:Y:S01]  /*3240*/  S2UR UR5, SR_CgaCtaId ;  /* 0x00000000000579c3 */ /* 0x000ea20000008800 */
[----:B------:R-:W-:Y:S01]  /*3250*/  UMOV UR4, 0x400 ;  /* 0x0000040000047882 */ /* 0x000fe20000000000 */
[----:B------:R-:W-:Y:S01]  /*3260*/  HFMA2 R3, -RZ, RZ, 0, 5.9604644775390625e-08 ;  /* 0x00000001ff037431 */ /* 0x000fe200000001ff */
[----:B------:R-:W-:Y:S01]  /*3270*/  ISETP.GE.U32.AND P0, PT, R2, 0x2, PT ;  /* 0x000000020200780c */ /* 0x000fe20003f06070 */
[----:B------:R-:W-:Y:S01]  /*3280*/  IMAD.MOV.U32 R8, RZ, RZ, RZ ;  /* 0x000000ffff087224 */ /* 0x000fe200078e00ff */
[----:B--2---:R-:W-:-:S04]  /*3290*/  ULEA UR4, UR5, UR4, 0x18 ;  /* 0x0000000405047291 */ /* 0x004fc8000f8ec0ff */
[----:B------:R-:W-:Y:S02]  /*32a0*/  UIADD3 UR5, UPT, UPT, UR4, 0x118, URZ ;  /* 0x0000011804057890 */ /* 0x000fe4000fffe0ff */
[----:B------:R-:W-:Y:S02]  /*32b0*/  UIADD3 UR8, UPT, UPT, UR4, 0x110, URZ ;  /* 0x0000011004087890 */ /* 0x000fe4000fffe0ff */
[----:B------:R-:W-:-:S12]  /*32c0*/  UPRMT UR5, URZ, 0x654, UR5 ;  /* 0x00000654ff057896 */ /* 0x000fd80008000005 */
.L_x_57:
[----:B------:R-:W-:Y:S01]  /*32d0*/  SHF.L.U32 R6, R3, 0x1f, RZ ;  /* 0x0000001f03067819 */ /* 0x000fe200000006ff */
[----:B------:R-:W-:Y:S02]  /*32e0*/  IMAD.U32 R4, RZ, RZ, UR8 ;  /* 0x00000008ff047e24 */ /* 0x000fe4000f8e00ff */
[----:B------:R-:W-:Y:S01]  /*32f0*/  @!P0 IMAD.MOV.U32 R5, RZ, RZ, 0x10 ;  /* 0x00000010ff058424 */ /* 0x000fe200078e00ff */
[----:B------:R-:W2:Y:S02]  /*3300*/  SYNCS.PHASECHK.TRANS64.TRYWAIT P1, [UR4+0x118], R6 ;  /* 0x00011806ff0075a7 */ /* 0x000ea40008021104 */
[----:B------:R-:W-:-:S04]  /*3310*/  PRMT R4, R2, 0x654, R4 ;  /* 0x0000065402047816 */ /* 0x000fc80000000004 */
[----:B------:R-:W-:Y:S01]  /*3320*/  SEL R0, R4, R0, !P0 ;  /* 0x0000000004007207 */ /* 0x000fe20004000000 */
[----:B--2---:R-:W-:Y:S06]  /*3330*/  @!P1 BRA `(.L_x_55) ;  /* 0x0000004c00d89947 */ /* 0x004fec0003800000 */
.L_x_153:
[----:B------:R-:W-:Y:S01]  /*3340*/  UIADD3 UR6, UPT, UPT, UR4, 0x150, URZ ;  /* 0x0000015004067890 */ /* 0x000fe2000fffe0ff */
[----:B------:R3:W-:Y:S01]  /*3350*/  @!P0 SYNCS.ARRIVE.TRANS64.RED RZ, [R0+URZ], R5 ;  /* 0x0000000500ff89a7 */ /* 0x0007e200080004ff */
[----:B------:R-:W-:Y:S01]  /*3360*/  UIADD3 UR7, UPT, UPT, UR4, 0x110, URZ ;  /* 0x0000011004077890 */ /* 0x000fe2000fffe0ff */
[----:B------:R-:W-:-:S08]  /*3370*/  LOP3.LUT R3, R3, 0x1, RZ, 0x3c, !PT ;  /* 0x0000000103037812 */ /* 0x000fd000078e3cff */
[----:B------:R-:W-:Y:S06]  /*3380*/  UGETNEXTWORKID.BROADCAST [UR6], [UR7] ;  /* 0x00000000060073ca */ /* 0x000fec0008000100 */
[----:B---3--:R-:W-:-:S04]  /*3390*/  SHF.L.U32 R5, R8, 0x1f, RZ ;  /* 0x0000001f08057819 */ /* 0x008fc800000006ff */
[----:B------:R-:W3:Y:S02]  /*33a0*/  SYNCS.PHASECHK.TRANS64.TRYWAIT P1, [UR4+0x110], R5 ;  /* 0x00011005ff0075a7 */ /* 0x000ee40008021104 */
[----:B---3--:R-:W-:Y:S05]  /*33b0*/  @!P1 BRA `(.L_x_56) ;  /* 0x0000004c00d09947 */ /* 0x008fea0003800000 */
.L_x_155:
[----:B--2---:R-:W2:Y:S01]  /*33c0*/  LDS.128 R4, [UR4+0x150] ;  /* 0x00015004ff047984 */ /* 0x004ea20008000c00 */
[----:B------:R-:W-:Y:S01]  /*33d0*/  LOP3.LUT R8, R8, 0x1, RZ, 0x3c, !PT ;  /* 0x0000000108087812 */ /* 0x000fe200078e3cff */
[----:B------:R-:W-:Y:S01]  /*33e0*/  @!PT LDS RZ, [RZ] ;  /* 0x00000000fffff984 */ /* 0x000fe20000000800 */
[----:B------:R-:W-:Y:S01]  /*33f0*/  @!PT LDS RZ, [RZ] ;  /* 0x00000000fffff984 */ /* 0x000fe20000000800 */
[----:B------:R-:W-:Y:S01]  /*3400*/  @!PT LDS RZ, [RZ] ;  /* 0x00000000fffff984 */ /* 0x000fe20000000800 */
[----:B------:R-:W-:Y:S01]  /*3410*/  @!PT LDS RZ, [RZ] ;  /* 0x00000000fffff984 */ /* 0x000fe20000000800 */
[----:B------:R3:W-:Y:S06]  /*3420*/  MEMBAR.ALL.CTA ;  /* 0x0000000000007992 */ /* 0x0007ec0000008000 */
[----:B---3--:R-:W3:Y:S02]  /*3430*/  FENCE.VIEW.ASYNC.S ;  /* 0x00000000000073c6 */ /* 0x008ee40000000000 */
[----:B---3--:R-:W-:Y:S01]  /*3440*/  SYNCS.ARRIVE.TRANS64.RED.A1T0 RZ, [UR5], RZ ;  /* 0x000000ffffff79a7 */ /* 0x008fe20008100405 */
[----:B--2---:R-:W-:-:S13]  /*3450*/  LOP3.LUT P1, RZ, R6, 0x1, RZ, 0xc0, !PT ;  /* 0x0000000106ff7812 */ /* 0x004fda000782c0ff */
[----:B------:R-:W-:Y:S05]  /*3460*/  @P1 BRA `(.L_x_57) ;  /* 0xfffffffc00981947 */ /* 0x000fea000383ffff */
[----:B------:R-:W-:-:S04]  /*3470*/  SHF.L.U32 R0, R3, 0x1f, RZ ;  /* 0x0000001f03007819 */ /* 0x000fc800000006ff */
[----:B------:R-:W2:Y:S02]  /*3480*/  SYNCS.PHASECHK.TRANS64 P0, [UR4+0x118], R0 ;  /* 0x00011800ff0075a7 */ /* 0x000ea40008001004 */
[----:B-12---:R-:W-:Y:S05]  /*3490*/  @P0 EXIT ;  /* 0x000000000000094d */ /* 0x006fea0003800000 */
[----:B------:R-:W-:-:S07]  /*34a0*/  MOV R0, UR4 ;  /* 0x0000000400007c02 */ /* 0x000fce0008000f00 */
.L_x_58:
[----:B-1----:R-:W-:-:S04]  /*34b0*/  SHF.L.U32 R2, R3, 0x1f, RZ ;  /* 0x0000001f03027819 */ /* 0x002fc800000006ff */
[----:B------:R1:W2:Y:S03]  /*34c0*/  SYNCS.PHASECHK.TRANS64.TRYWAIT P0, [R0+URZ+0x118], R2 ;  /* 0x00011802000075a7 */ /* 0x0002a600080011ff */
[----:B--2---:R-:W-:Y:S05]  /*34d0*/  @!P0 NANOSLEEP.SYNCS 0x989680 ;  /* 0x009896800000895d */ /* 0x004fea0003900000 */
[----:B------:R-:W2:Y:S02]  /*34e0*/  @!P0 SYNCS.PHASECHK.TRANS64 P0, [R0+URZ+0x118], R2 ;  /* 0x00011802000085a7 */ /* 0x000ea400080010ff */
[----:B--2---:R-:W-:Y:S05]  /*34f0*/  @P0 EXIT ;  /* 0x000000000000094d */ /* 0x004fea0003800000 */
[----:B------:R-:W-:Y:S05]  /*3500*/  BRA `(.L_x_58) ;  /* 0xfffffffc00e87947 */ /* 0x000fea000383ffff */
.L_x_54:
[----:B------:R-:W-:Y:S05]  /*3510*/  BRA.U UP5, `(.L_x_59) ;  /* 0x0000000d05907547 */ /* 0x000fea000b800000 */
[----:B------:R-:W2:Y:S01]  /*3520*/  S2UR UR7, SR_CgaCtaId ;  /* 0x00000000000779c3 */ /* 0x000ea20000008800 */
[----:B------:R-:W-:Y:S01]  /*3530*/  UMOV UR4, 0x40 ;  /* 0x0000004000047882 */ /* 0x000fe20000000000 */
[----:B------:R-:W-:Y:S01]  /*3540*/  NOP ;  /* 0x0000000000007918 */ /* 0x000fe20000000000 */
[----:B------:R-:W-:Y:S01]  /*3550*/  UMOV UR6, 0x400 ;  /* 0x0000040000067882 */ /* 0x000fe20000000000 */
[----:B--2---:R-:W-:Y:S02]  /*3560*/  ULEA UR5, UR7, UR4, 0x18 ;  /* 0x0000000407057291 */ /* 0x004fe4000f8ec0ff */
[----:B------:R-:W-:-:S07]  /*3570*/  ULEA UR6, UR7, UR6, 0x18 ;  /* 0x0000000607067291 */ /* 0x000fce000f8ec0ff */
[----:B------:R-:W2:Y:S02]  /*3580*/  LDS.U8 R2, [UR5+0x1c] ;  /* 0x00001c05ff027984 */ /* 0x000ea40008000000 */
[----:B--2---:R-:W-:-:S13]  /*3590*/  ISETP.NE.AND P0, PT, R2, RZ, PT ;  /* 0x000000ff0200720c */ /* 0x004fda0003f05270 */
[----:B------:R-:W-:Y:S05]  /*35a0*/  @P0 BRA `(.L_x_60) ;  /* 0x0000000000580947 */ /* 0x000fea0003800000 */
[----:B------:R-:W-:-:S13]  /*35b0*/  ELECT P0, URZ, PT ;  /* 0x0000000000ff782f */ /* 0x000fda0003800000 */
[----:B------:R-:W-:Y:S05]  /*35c0*/  @!P0 BRA `(.L_x_61) ;  /* 0x0000000000608947 */ /* 0x000fea0003800000 */
[----:B------:R-:W-:Y:S01]  /*35d0*/  UMOV UR4, 0x10 ;  /* 0x0000001000047882 */ /* 0x000fe20000000000 */
[----:B------:R-:W-:Y:S01]  /*35e0*/  HFMA2 R2, -RZ, RZ, 0, 5.9604644775390625e-08 ;  /* 0x00000001ff027431 */ /* 0x000fe200000001ff */
[----:B------:R-:W-:-:S03]  /*35f0*/  MOV R3, 0xffff ;  /* 0x0000ffff00037802 */ /* 0x000fc60000000f00 */
[----:B------:R-:W-:Y:S04]  /*3600*/  DEPBAR.LE SB2, 0x36 ;  /* 0x0000ad800000791a */ /* 0x000fe80000000000 */
[----:B------:R-:W2:Y:S02]  /*3610*/  UTCATOMSWS.FIND_AND_SET.ALIGN UP0, UR4, UR4 ;  /* 0x00000004000475e3 */ /* 0x000ea40008000800 */
[----:B--2---:R-:W-:Y:S01]  /*3620*/  MOV R4, UR4 ;  /* 0x0000000400047c02 */ /* 0x004fe20008000f00 */
[----:B------:R-:W-:Y:S06]  /*3630*/  BRA.U UP0, `(.L_x_62) ;  /* 0x0000000100187547 */ /* 0x000fec000b800000 */
.L_x_63:
[----:B------:R-:W-:Y:S05]  /*3640*/  NANOSLEEP 0x64 ;  /* 0x000000640000795d */ /* 0x000fea0003800000 */
[----:B------:R-:W-:-:S05]  /*3650*/  UMOV UR4, 0x10 ;  /* 0x0000001000047882 */ /* 0x000fca0000000000 */
[----:B------:R-:W-:Y:S04]  /*3660*/  DEPBAR.LE SB2, 0x36 ;  /* 0x0000ad800000791a */ /* 0x000fe80000000000 */
[----:B------:R-:W2:Y:S02]  /*3670*/  UTCATOMSWS.FIND_AND_SET.ALIGN UP0, UR4, UR4 ;  /* 0x00000004000475e3 */ /* 0x000ea40008000800 */
[----:B--2---:R-:W-:Y:S01]  /*3680*/  MOV R4, UR4 ;  /* 0x0000000400047c02 */ /* 0x004fe20008000f00 */
[----:B------:R-:W-:Y:S05]  /*3690*/  BRA.U !UP0, `(.L_x_63) ;  /* 0xfffffffd08e87547 */ /* 0x000fea000b83ffff */
.L_x_62:
[-C--:B------:R-:W-:Y:S02]  /*36a0*/  SHF.L.U32 R3, R3, R4.reuse, RZ ;  /* 0x0000000403037219 */ /* 0x080fe400000006ff */
[----:B------:R-:W-:Y:S01]  /*36b0*/  SHF.L.U32 R2, R2, R4, RZ ;  /* 0x0000000402027219 */ /* 0x000fe200000006ff */
[----:B------:R-:W-:Y:S02]  /*36c0*/  IMAD.SHL.U32 R4, R4, 0x20, RZ ;  /* 0x0000002004047824 */ /* 0x000fe400078e00ff */
[----:B------:R2:W-:Y:S04]  /*36d0*/  ATOMS.OR RZ, [UR5+0x14], R3 ;  /* 0x00001403ffff798c */ /* 0x0005e8000b000005 */
[----:B------:R2:W-:Y:S04]  /*36e0*/  ATOMS.OR RZ, [UR5+0x18], R2 ;  /* 0x00001802ffff798c */ /* 0x0005e8000b000005 */
[----:B------:R2:W-:Y:S01]  /*36f0*/  STS [UR6+0x160], R4 ;  /* 0x00016004ff007988 */ /* 0x0005e20008000806 */
[----:B------:R-:W-:Y:S05]  /*3700*/  BRA `(.L_x_61) ;  /* 0x0000000000107947 */ /* 0x000fea0003800000 */
.L_x_60:
[----:B------:R-:W-:-:S05]  /*3710*/  MOV R2, 0xffffffff ;  /* 0xffffffff00027802 */ /* 0x000fca0000000f00 */
[----:B------:R2:W-:Y:S02]  /*3720*/  STS [UR6+0x160], R2 ;  /* 0x00016002ff007988 */ /* 0x0005e40008000806 */
[----:B--2---:R-:W-:Y:S02]  /*3730*/  MOV R2, 0x3750 ;  /* 0x0000375000027802 */ /* 0x004fe40000000f00 */
[----:B-1---5:R-:W-:Y:S05]  /*3740*/  CALL.REL.NOINC `($__internal_1_$__cuda_sm10x_tcgen05_guardrail_trap_phase_invalid_during_alloc) ;  /* 0x00000050006c7944 */ /* 0x022fea0003c00000 */
.L_x_61:
[----:B------:R-:W-:Y:S05]  /*3750*/  WARPSYNC.ALL ;  /* 0x0000000000007948 */ /* 0x000fea0003800000 */
[----:B------:R-:W3:Y:S01]  /*3760*/  S2UR UR4, SR_CgaCtaId ;  /* 0x00000000000479c3 */ /* 0x000ee20000008800 */
[----:B------:R-:W-:Y:S01]  /*3770*/  UMOV UR20, 0x400 ;  /* 0x0000040000147882 */ /* 0x000fe20000000000 */
[----:B------:R-:W-:-:S06]  /*3780*/  NOP ;  /* 0x0000000000007918 */ /* 0x000fcc0000000000 */
[----:B------:R-:W-:Y:S06]  /*3790*/  BAR.ARV 0x6, 0xa0 ;  /* 0x0182800000007b1d */ /* 0x000fec0000002000 */
[----:B------:R-:W4:Y:S01]  /*37a0*/  LDCU.64 UR6, c[0x0][0x388] ;  /* 0x00007100ff0677ac */ /* 0x000f220008000a00 */
[----:B------:R-:W-:Y:S01]  /*37b0*/  LOP3.LUT R0, R0, 0xffff, RZ, 0xc0, !PT ;  /* 0x0000ffff00007812 */ /* 0x000fe200078ec0ff */
[----:B------:R-:W-:Y:S02]  /*37c0*/  IMAD.MOV.U32 R9, RZ, RZ, 0x1 ;  /* 0x00000001ff097424 */ /* 0x000fe400078e00ff */
[----:B------:R-:W-:Y:S01]  /*37d0*/  IMAD.MOV.U32 R8, RZ, RZ, RZ ;  /* 0x000000ffff087224 */ /* 0x000fe200078e00ff */
[----:B------:R-:W-:Y:S01]  /*37e0*/  R2UR UR21, R0 ;  /* 0x00000000001572ca */ /* 0x000fe200000e0000 */
[----:B--2---:R-:W-:Y:S01]  /*37f0*/  IMAD.MOV.U32 R3, RZ, RZ, RZ ;  /* 0x000000ffff037224 */ /* 0x004fe200078e00ff */
[----:B------:R-:W-:Y:S01]  /*3800*/  UMOV UR24, URZ ;  /* 0x000000ff00187c82 */ /* 0x000fe20008000000 */
[----:B------:R-:W-:Y:S01]  /*3810*/  UMOV UR19, URZ ;  /* 0x000000ff00137c82 */ /* 0x000fe20008000000 */
[----:B------:R-:W-:Y:S01]  /*3820*/  UMOV UR32, 0x0 ;  /* 0x0000000000207882 */ /* 0x000fe20000000000 */
[----:B---3--:R-:W-:Y:S01]  /*3830*/  ULEA UR20, UR4, UR20, 0x18 ;  /* 0x0000001404147291 */ /* 0x008fe2000f8ec0ff */
[----:B------:R-:W-:Y:S01]  /*3840*/  UMOV UR33, 0x4100490 ;  /* 0x0410049000217882 */ /* 0x000fe20000000000 */
[----:B------:R-:W-:-:S02]  /*3850*/  UMOV UR30, 0x0 ;  /* 0x00000000001e7882 */ /* 0x000fc40000000000 */
[----:B------:R-:W-:Y:S01]  /*3860*/  UIADD3 UR34, UPT, UPT, UR20, 0x118, URZ ;  /* 0x0000011814227890 */ /* 0x000fe2000fffe0ff */
[----:B------:R-:W-:Y:S01]  /*3870*/  UMOV UR31, 0x4100490 ;  /* 0x04100490001f7882 */ /* 0x000fe20000000000 */
[----:B------:R-:W-:Y:S01]  /*3880*/  UMOV UR28, 0x0 ;  /* 0x00000000001c7882 */ /* 0x000fe20000000000 */
[----:B----4-:R-:W-:Y:S02]  /*3890*/  UIADD3 UR4, UPT, UPT, UR6, 0x3f, URZ ;  /* 0x0000003f06047890 */ /* 0x010fe4000fffe0ff */
[----:B------:R-:W2:Y:S01]  /*38a0*/  LDS R2, [UR20+0x160] ;  /* 0x00016014ff027984 */ /* 0x000ea20008000800 */
[----:B------:R-:W3:Y:S01]  /*38b0*/  LDCU UR6, c[0x0][0x390] ;  /* 0x00007200ff0677ac */ /* 0x000ee20008000800 */
[----:B------:R-:W-:Y:S02]  /*38c0*/  USHF.R.S32.HI UR5, URZ, 0x1f, UR4 ;  /* 0x0000001fff057899 */ /* 0x000fe40008011404 */
[----:B------:R-:W-:Y:S02]  /*38d0*/  UPRMT UR34, URZ, 0x654, UR34 ;  /* 0x00000654ff227896 */ /* 0x000fe40008000022 */
[----:B------:R-:W-:-:S02]  /*38e0*/  ULEA.HI UR4, UR5, UR4, URZ, 0x6 ;  /* 0x0000000405047291 */ /* 0x000fc4000f8f30ff */
[----:B------:R-:W-:Y:S02]  /*38f0*/  UIADD3 UR5, UPT, UPT, UR20, 0x3400, URZ ;  /* 0x0000340014057890 */ /* 0x000fe4000fffe0ff */
[----:B------:R-:W-:Y:S02]  /*3900*/  USHF.R.S32.HI UR4, URZ, 0x6, UR4 ;  /* 0x00000006ff047899 */ /* 0x000fe40008011404 */
[----:B------:R-:W-:Y:S02]  /*3910*/  USHF.R.U32.HI UR5, URZ, 0x4, UR5 ;  /* 0x00000004ff057899 */ /* 0x000fe40008011605 */
[----:B------:R-:W-:Y:S02]  /*3920*/  UIMAD UR7, UR4, UR7, URZ ;  /* 0x00000007040772a4 */ /* 0x000fe4000f8e02ff */
[----:B------:R-:W-:Y:S02]  /*3930*/  UIADD3 UR4, UPT, UPT, UR20, 0x1d400, URZ ;  /* 0x0001d40014047890 */ /* 0x000fe4000fffe0ff */
[----:B------:R-:W-:-:S02]  /*3940*/  ULOP3.LUT UR5, UR5, 0x3fff, URZ, 0xc0, !UPT ;  /* 0x00003fff05057892 */ /* 0x000fc4000f8ec0ff */
[----:B------:R-:W-:Y:S02]  /*3950*/  USHF.R.U32.HI UR4, URZ, 0x4, UR4 ;  /* 0x00000004ff047899 */ /* 0x000fe40008011604 */
[----:B------:R-:W-:Y:S02]  /*3960*/  ULOP3.LUT UR22, UR5, 0x10000, URZ, 0xfc, !UPT ;  /* 0x0001000005167892 */ /* 0x000fe4000f8efcff */
[----:B------:R-:W-:Y:S02]  /*3970*/  ULOP3.LUT UR23, UR4, 0x3fff, URZ, 0xc0, !UPT ;  /* 0x00003fff04177892 */ /* 0x000fe4000f8ec0ff */
[----:B---3--:R-:W-:Y:S02]  /*3980*/  UIMAD UR4, UR7, UR6, URZ ;  /* 0x00000006070472a4 */ /* 0x008fe4000f8e02ff */
[----:B------:R-:W-:Y:S02]  /*3990*/  ULOP3.LUT UR23, UR23, 0x10000, URZ, 0xfc, !UPT ;  /* 0x0001000017177892 */ /* 0x000fe4000f8efcff */
[----:B------:R-:W-:-:S02]  /*39a0*/  UIADD3 UR35, UPT, UPT, UR4, -0x1, URZ ;  /* 0xffffffff04237890 */ /* 0x000fc4000fffe0ff */
[----:B------:R-:W-:Y:S01]  /*39b0*/  UISETP.GE.AND UP3, UPT, UR4, 0x1, UPT ;  /* 0x000000010400788c */ /* 0x000fe2000bf66270 */
[----:B------:R-:W-:Y:S01]  /*39c0*/  UMOV UR29, 0x4100490 ;  /* 0x04100490001d7882 */ /* 0x000fe20000000000 */
[----:B------:R-:W-:Y:S01]  /*39d0*/  UMOV UR26, 0x0 ;  /* 0x00000000001a7882 */ /* 0x000fe20000000000 */
[----:B------:R-:W-:Y:S01]  /*39e0*/  UMOV UR27, 0x4100490 ;  /* 0x04100490001b7882 */ /* 0x000fe20000000000 */
[C---:B--2---:R-:W-:Y:S01]  /*39f0*/  VIADD R5, R2.reuse, 0x40 ;  /* 0x0000004002057836 */ /* 0x044fe20000000000 */
[----:B------:R-:W-:-:S04]  /*3a00*/  LOP3.LUT R4, R2, 0xffff, RZ, 0xc0, !PT ;  /* 0x0000ffff02047812 */ /* 0x000fc800078ec0ff */
[----:B------:R-:W-:-:S05]  /*3a10*/  LOP3.LUT R5, R5, 0xffff, RZ, 0xc0, !PT ;  /* 0x0000ffff05057812 */ /* 0x000fca00078ec0ff */
[----:B------:R2:W-:Y:S02]  /*3a20*/  STL.64 [R1], R4 ;  /* 0x0000000401007387 */ /* 0x0005e40000100a00 */
.L_x_70:
[----:B--2---:R-:W-:-:S04]  /*3a30*/  SHF.L.U32 R4, R8, 0x1f, RZ ;  /* 0x0000001f08047819 */ /* 0x004fc800000006ff */
[----:B------:R-:W2:Y:S02]  /*3a40*/  SYNCS.PHASECHK.TRANS64.TRYWAIT P0, [UR20+0x110], R4 ;  /* 0x00011004ff0075a7 */ /* 0x000ea40008001114 */
[----:B--23--:R-:W-:Y:S05]  /*3a50*/  @!P0 BRA `(.L_x_64) ;  /* 0x0000004800408947 */ /* 0x00cfea0003800000 */
.L_x_157:
[----:B--2---:R-:W2:Y:S01]  /*3a60*/  LDS.128 R4, [UR20+0x150] ;  /* 0x00015014ff047984 */ /* 0x004ea20008000c00 */
[----:B------:R-:W-:Y:S01]  /*3a70*/  ULEA UR25, UR24, UR20, 0x3 ;  /* 0x0000001418197291 */ /* 0x000fe2000f8e18ff */
[----:B------:R-:W-:Y:S01]  /*3a80*/  SHF.L.U32 R0, R9, 0x1f, RZ ;  /* 0x0000001f09007819 */ /* 0x000fe200000006ff */
[----:B------:R-:W-:Y:S01]  /*3a90*/  @!PT LDS RZ, [RZ] ;  /* 0x00000000fffff984 */ /* 0x000fe20000000800 */
[----:B------:R-:W-:Y:S01]  /*3aa0*/  @!PT LDS RZ, [RZ] ;  /* 0x00000000fffff984 */ /* 0x000fe20000000800 */
[----:B------:R-:W-:Y:S01]  /*3ab0*/  @!PT LDS RZ, [RZ] ;  /* 0x00000000fffff984 */ /* 0x000fe20000000800 */
[----:B------:R-:W-:Y:S01]  /*3ac0*/  @!PT LDS RZ, [RZ] ;  /* 0x00000000fffff984 */ /* 0x000fe20000000800 */
[----:B------:R3:W-:Y:S06]  /*3ad0*/  MEMBAR.ALL.CTA ;  /* 0x0000000000007992 */ /* 0x0007ec0000008000 */
[----:B---3--:R-:W3:Y:S02]  /*3ae0*/  FENCE.VIEW.ASYNC.S ;  /* 0x00000000000073c6 */ /* 0x008ee40000000000 */
[----:B---3--:R-:W-:Y:S01]  /*3af0*/  SYNCS.ARRIVE.TRANS64.RED.A1T0 RZ, [UR34], RZ ;  /* 0x000000ffffff79a7 */ /* 0x008fe20008100422 */
[----:B------:R-:W3:Y:S01]  /*3b00*/  SYNCS.PHASECHK.TRANS64.TRYWAIT P0, [UR25+0x130], R0 ;  /* 0x00013000ff0075a7 */ /* 0x000ee20008001119 */
[----:B--2---:R-:W-:Y:S01]  /*3b10*/  LOP3.LUT P3, RZ, R6, 0x1, RZ, 0xc0, !PT ;  /* 0x0000000106ff7812 */ /* 0x004fe2000786c0ff */
[----:B---3--:R-:W-:-:S12]  /*3b20*/  @!P0 BRA `(.L_x_65) ;  /* 0x0000004800248947 */ /* 0x008fd80003800000 */
.L_x_159:
[----:B------:R-:W-:Y:S05]  /*3b30*/  BRA.U !UP3, `(.L_x_66) ;  /* 0x000000010bf87547 */ /* 0x000fea000b800000 */
[----:B--2---:R-:W-:Y:S01]  /*3b40*/  IMAD.U32 R0, RZ, RZ, UR24 ;  /* 0x00000018ff007e24 */ /* 0x004fe2000f8e00ff */
[----:B------:R-:W-:-:S04]  /*3b50*/  ULEA UR4, UR19, UR20, 0x3 ;  /* 0x0000001413047291 */ /* 0x000fc8000f8e18ff */
[----:B------:R-:W-:-:S05]  /*3b60*/  LEA R0, R0, R1, 0x2 ;  /* 0x0000000100007211 */ /* 0x000fca00078e10ff */
[----:B------:R2:W5:Y:S01]  /*3b70*/  LDL R4, [R0] ;  /* 0x0000000000047983 */ /* 0x0005620000100800 */
[----:B------:R-:W-:Y:S01]  /*3b80*/  UPLOP3.LUT UP2, UPT, UPT, UPT, UPT, 0x40, 0x4 ;  /* 0x000000000004789c */ /* 0x000fe20003f4e870 */
[----:B------:R-:W-:Y:S01]  /*3b90*/  UMOV UR17, UR35 ;  /* 0x0000002300117c82 */ /* 0x000fe20008000000 */
[----:B--2---:R-:W-:-:S04]  /*3ba0*/  SHF.L.U32 R0, R3, 0x1f, RZ ;  /* 0x0000001f03007819 */ /* 0x004fc800000006ff */
[----:B------:R2:W3:Y:S01]  /*3bb0*/  SYNCS.PHASECHK.TRANS64.TRYWAIT P2, [UR4], R0 ;  /* 0x00000000ff0075a7 */ /* 0x0004e20008041104 */
[----:B------:R-:W-:-:S05]  /*3bc0*/  UMOV UR4, UR19 ;  /* 0x0000001300047c82 */ /* 0x000fca0008000000 */
.L_x_69:
[----:B------:R-:W-:Y:S01]  /*3bd0*/  ULEA UR18, UR4, UR20, 0x3 ;  /* 0x0000001404127291 */ /* 0x000fe2000f8e18ff */
[----:B--234-:R-:W-:Y:S11]  /*3be0*/  @P2 BRA `(.L_x_67) ;  /* 0x00000000000c2947 */ /* 0x01cff60003800000 */
[----:B------:R-:W-:Y:S04]  /*3bf0*/  SHF.L.U32 R5, R3, 0x1f, RZ ;  /* 0x0000001f03057819 */ /* 0x000fe800000006ff */
[----:B------:R-:W3:Y:S02]  /*3c00*/  SYNCS.PHASECHK.TRANS64.TRYWAIT P0, [UR18], R5 ;  /* 0x00000005ff0075a7 */ /* 0x000ee40008001112 */
[----:B---3--:R-:W-:Y:S05]  /*3c10*/  @!P0 BRA `(.L_x_68) ;  /* 0x0000004800008947 */ /* 0x008fea0003800000 */
.L_x_67:
[----:B------:R-:W-:Y:S01]  /*3c20*/  UISETP.NE.AND UP0, UPT, UR17, URZ, UPT ;  /* 0x000000ff1100728c */ /* 0x000fe2000bf05270 */
[----:B------:R-:W-:Y:S01]  /*3c30*/  PLOP3.LUT P2, PT, PT, PT, PT, 0x80, 0x8 ;  /* 0x000000000008781c */ /* 0x000fe20003f4f070 */
[----:B------:R-:W-:Y:S01]  /*3c40*/  UIADD3 UR5, UPT, UPT, UR4, 0x1, URZ ;  /* 0x0000000104057890 */ /* 0x000fe2000fffe0ff */
[----:B------:R-:W-:Y:S11]  /*3c50*/  ELECT P1, URZ, PT ;  /* 0x0000000000ff782f */ /* 0x000ff60003820000 */
[----:B------:R-:W-:Y:S02]  /*3c60*/  @!UPT UIADD3 URZ, UPT, UPT, URZ, URZ, URZ ;  /* 0x000000fffffff290 */ /* 0x000fe4000fffe0ff */
[C---:B-----5:R-:W-:Y:S01]  /*3c70*/  @P1 R2UR.BROADCAST UR8, R4.reuse ;  /* 0x00000000040812ca */ /* 0x060fe200008e0000 */
[----:B------:R-:W-:Y:S01]  /*3c80*/  UISETP.NE.AND UP1, UPT, UR5, 0xd, UPT ;  /* 0x0000000d0500788c */ /* 0x000fe2000bf25270 */
[----:B------:R-:W-:Y:S01]  /*3c90*/  PLOP3.LUT P0, PT, PT, PT, UP0, 0x80, 0x8 ;  /* 0x000000000008781c */ /* 0x000fe20003f0f008 */
[----:B------:R-:W-:Y:S02]  /*3ca0*/  ULEA UR10, UR4, UR23, 0x9 ;  /* 0x00000017040a7291 */ /* 0x000fe4000f8e48ff */
[----:B------:R-:W-:Y:S02]  /*3cb0*/  USEL UR6, URZ, 0x1, UP1 ;  /* 0x00000001ff067887 */ /* 0x000fe40008800000 */
[----:B------:R-:W-:Y:S02]  /*3cc0*/  USEL UR19, UR5, URZ, UP1 ;  /* 0x000000ff05137287 */ /* 0x000fe40008800000 */
[----:B------:R-:W-:Y:S02]  /*3cd0*/  ULEA UR14, UR4, UR22, 0x9 ;  /* 0x00000016040e7291 */ /* 0x000fe4000f8e48ff */
[----:B------:R-:W-:Y:S01]  /*3ce0*/  @UP0 ULEA UR5, UR19, UR20, 0x3 ;  /* 0x0000001413050291 */ /* 0x000fe2000f8e18ff */
[----:B------:R-:W-:Y:S01]  /*3cf0*/  LOP3.LUT R3, R3, UR6, RZ, 0x3c, !PT ;  /* 0x0000000603037c12 */ /* 0x000fe2000f8e3cff */
[----:B------:R-:W-:Y:S02]  /*3d00*/  UIADD3 UR6, UPT, UPT, UR10, 0x2, URZ ;  /* 0x000000020a067890 */ /* 0x000fe4000fffe0ff */
[----:B------:R-:W-:Y:S01]  /*3d10*/  UIADD3 UR4, UPT, UPT, UR14, 0x2, URZ ;  /* 0x000000020e047890 */ /* 0x000fe2000fffe0ff */
[----:B--2---:R-:W-:Y:S01]  /*3d20*/  @P0 SHF.L.U32 R0, R3, 0x1f, RZ ;  /* 0x0000001f03000819 */ /* 0x004fe200000006ff */
[----:B------:R-:W-:Y:S01]  /*3d30*/  UIADD3 UR12, UPT, UPT, UR10, 0x4, URZ ;  /* 0x000000040a0c7890 */ /* 0x000fe2000fffe0ff */
[----:B------:R-:W-:Y:S02]  /*3d40*/  UMOV UR11, 0x40004040 ;  /* 0x40004040000b7882 */ /* 0x000fe40000000000 */
[----:B------:R4:W2:Y:S01]  /*3d50*/  @P0 SYNCS.PHASECHK.TRANS64.TRYWAIT P2, [UR5], R0 ;  /* 0x00000000ff0005a7 */ /* 0x0008a20008041105 */
[----:B------:R-:W-:Y:S11]  /*3d60*/  ELECT P0, URZ, PT ;  /* 0x0000000000ff782f */ /* 0x000ff60003800000 */
[----:B------:R-:W-:Y:S02]  /*3d70*/  @!UPT UIADD3 URZ, UPT, UPT, URZ, URZ, URZ ;  /* 0x000000fffffff290 */ /* 0x000fe4000fffe0ff */
[C---:B------:R-:W-:Y:S02]  /*3d80*/  @P0 R2UR.BROADCAST UR16, R4.reuse ;  /* 0x00000000041002ca */ /* 0x040fe400008e0000 */
[----:B------:R-:W-:Y:S01]  /*3d90*/  ELECT P0, URZ, PT ;  /* 0x0000000000ff782f */ /* 0x000fe20003800000 */
[----:B------:R-:W-:Y:S01]  /*3da0*/  UMOV UR15, 0x40004040 ;  /* 0x40004040000f7882 */ /* 0x000fe20000000000 */
[----:B------:R-:W-:Y:S01]  /*3db0*/  UMOV UR7, 0x40004040 ;  /* 0x4000404000077882 */ /* 0x000fe20000000000 */
[----:B------:R3:W-:Y:S01]  /*3dc0*/  UTCHMMA gdesc[UR14], gdesc[UR10], tmem[UR8], tmem[UR32], idesc[UR33], UP2 ;  /* 0x00ff200a0e0075ea */ /* 0x0007e20009000008 */
[----:B------:R-:W-:Y:S01]  /*3dd0*/  UPLOP3.LUT UP2, UPT, UPT, UPT, UPT, 0x80, 0x8 ;  /* 0x000000000008789c */ /* 0x000fe20003f4f070 */
[----:B------:R-:W-:Y:S01]  /*3de0*/  UMOV UR5, 0x40004040 ;  /* 0x4000404000057882 */ /* 0x000fe20000000000 */
[----:B------:R-:W-:Y:S01]  /*3df0*/  UMOV UR13, 0x40004040 ;  /* 0x40004040000d7882 */ /* 0x000fe20000000000 */
[----:B------:R-:W-:Y:S04]  /*3e00*/  UMOV UR9, 0x40004040 ;  /* 0x4000404000097882 */ /* 0x000fe80000000000 */
[----:B------:R1:W-:Y:S01]  /*3e10*/  UTCHMMA gdesc[UR4], gdesc[UR6], tmem[UR16], tmem[UR30], idesc[UR31], UPT ;  /* 0x00ff1e06040075ea */ /* 0x0003e2000b800010 */
[----:B---3--:R-:W-:Y:S01]  /*3e20*/  UIADD3 UR8, UPT, UPT, UR14, 0x4, URZ ;  /* 0x000000040e087890 */ /* 0x008fe2000fffe0ff */
[C---:B------:R-:W-:Y:S02]  /*3e30*/  @P0 R2UR.BROADCAST UR15, R4.reuse ;  /* 0x00000000040f02ca */ /* 0x040fe400008e0000 */
[----:B------:R-:W-:Y:S01]  /*3e40*/  ELECT P0, URZ, PT ;  /* 0x0000000000ff782f */ /* 0x000fe20003800000 */
[----:B------:R-:W-:Y:S02]  /*3e50*/  UIADD3 UR10, UPT, UPT, UR10, 0x6, URZ ;  /* 0x000000060a0a7890 */ /* 0x000fe4000fffe0ff */
[----:B-1----:R-:W-:Y:S10]  /*3e60*/  UIADD3 UR6, UPT, UPT, UR14, 0x6, URZ ;  /* 0x000000060e067890 */ /* 0x002ff4000fffe0ff */
[----:B------:R-:W-:Y:S01]  /*3e70*/  @P0 R2UR.BROADCAST UR14, R4 ;  /* 0x00000000040e02ca */ /* 0x000fe200008e0000 */
[----:B------:R-:W-:Y:S02]  /*3e80*/  UIADD3 UR5, UPT, UPT, UR18, 0x68, URZ ;  /* 0x0000006812057890 */ /* 0x000fe4000fffe0ff */
[----:B------:R-:W-:Y:S01]  /*3e90*/  UIADD3 UR4, UPT, UPT, UR17, 0x1, URZ ;  /* 0x0000000111047890 */ /* 0x000fe2000fffe0ff */
[----:B------:R1:W-:Y:S03]  /*3ea0*/  UTCHMMA gdesc[UR8], gdesc[UR12], tmem[UR15], tmem[UR28], idesc[UR29], UPT ;  /* 0x00ff1c0c080075ea */ /* 0x0003e6000b80000f */
[----:B------:R-:W-:Y:S03]  /*3eb0*/  UISETP.GT.U32.AND UP0, UPT, UR4, 0x1, UPT ;  /* 0x000000010400788c */ /* 0x000fe6000bf04070 */
[----:B------:R-:W-:Y:S03]  /*3ec0*/  UMOV UR4, UR19 ;  /* 0x0000001300047c82 */ /* 0x000fe60008000000 */
[----:B------:R4:W-:Y:S01]  /*3ed0*/  UTCHMMA gdesc[UR6], gdesc[UR10], tmem[UR14], tmem[UR26], idesc[UR27], UPT ;  /* 0x00ff1a0a060075ea */ /* 0x0009e2000b80000e */
[----:B------:R4:W-:Y:S01]  /*3ee0*/  UTCBAR.MULTICAST [UR5], URZ, UR21 ;  /* 0x000000ff050073e9 */ /* 0x0009e20008000815 */
[----:B-1----:R-:W-:Y:S07]  /*3ef0*/  UIADD3 UR8, UPT, UPT, UR17, -0x1, URZ ;  /* 0xffffffff11087890 */ /* 0x002fee000fffe0ff */
[----:B------:R-:W-:Y:S01]  /*3f00*/  UMOV UR17, UR8 ;  /* 0x0000000800117c82 */ /* 0x000fe20008000000 */
[----:B------:R-:W-:Y:S05]  /*3f10*/  BRA.U UP0, `(.L_x_69) ;  /* 0xfffffffd002c7547 */ /* 0x000fea000b83ffff */
.L_x_66:
[----:B------:R-:W-:Y:S01]  /*3f20*/  UIADD3 UR4, UPT, UPT, UR24, 0x1, URZ ;  /* 0x0000000118047890 */ /* 0x000fe2000fffe0ff */
[----:B------:R-:W-:Y:S01]  /*3f30*/  LOP3.LUT R8, R8, 0x1, RZ, 0x3c, !PT ;  /* 0x0000000108087812 */ /* 0x000fe200078e3cff */
[----:B----4-:R-:W-:Y:S02]  /*3f40*/  UIADD3 UR5, UPT, UPT, UR25, 0x120, URZ ;  /* 0x0000012019057890 */ /* 0x010fe4000fffe0ff */
[----:B------:R-:W-:-:S04]  /*3f50*/  UISETP.NE.AND UP0, UPT, UR4, 0x2, UPT ;  /* 0x000000020400788c */ /* 0x000fc8000bf05270 */
[----:B------:R-:W-:Y:S02]  /*3f60*/  USEL UR6, URZ, 0x1, UP0 ;  /* 0x00000001ff067887 */ /* 0x000fe40008000000 */
[----:B------:R-:W-:Y:S01]  /*3f70*/  USEL UR24, UR4, URZ, UP0 ;  /* 0x000000ff04187287 */ /* 0x000fe20008000000 */
[----:B------:R3:W-:Y:S03]  /*3f80*/  UTCBAR [UR5], URZ ;  /* 0x000000ff050073e9 */ /* 0x0007e600080000ff */
[----:B------:R-:W-:Y:S01]  /*3f90*/  LOP3.LUT R9, R9, UR6, RZ, 0x3c, !PT ;  /* 0x0000000609097c12 */ /* 0x000fe2000f8e3cff */
[----:B------:R-:W-:Y:S07]  /*3fa0*/  @P3 BRA `(.L_x_70) ;  /* 0xfffffff800a03947 */ /* 0x000fee000383ffff */
[----:B------:R-:W4:Y:S01]  /*3fb0*/  S2UR UR6, SR_CgaCtaId ;  /* 0x00000000000679c3 */ /* 0x000f220000008800 */
[----:B------:R-:W-:Y:S01]  /*3fc0*/  ELECT P0, URZ, PT ;  /* 0x0000000000ff782f */ /* 0x000fe20003800000 */
[----:B--2---:R-:W-:Y:S01]  /*3fd0*/  IMAD.MOV.U32 R0, RZ, RZ, 0x1 ;  /* 0x00000001ff007424 */ /* 0x004fe200078e00ff */
[----:B------:R-:W-:Y:S01]  /*3fe0*/  UIADD3 UR20, UPT, UPT, UR20, 0x130, URZ ;  /* 0x0000013014147890 */ /* 0x000fe2000fffe0ff */
[----:B------:R-:W-:Y:S01]  /*3ff0*/  SHF.L.U32 R3, R9, 0x1f, RZ ;  /* 0x0000001f09037819 */ /* 0x000fe200000006ff */
[----:B------:R-:W-:-:S03]  /*4000*/  UMOV UR4, 0x40 ;  /* 0x0000004000047882 */ /* 0x000fc60000000000 */
[----:B------:R-:W-:Y:S01]  /*4010*/  UVIRTCOUNT.DEALLOC.SMPOOL 0x80 ;  /* 0x000000800000784c */ /* 0x000fe20000000000 */
[----:B----4-:R-:W-:Y:S02]  /*4020*/  ULEA UR6, UR6, UR4, 0x18 ;  /* 0x0000000406067291 */ /* 0x010fe4000f8ec0ff */
[----:B------:R-:W-:-:S07]  /*4030*/  ULEA UR4, UR24, UR20, 0x3 ;  /* 0x0000001418047291 */ /* 0x000fce000f8e18ff */
[----:B------:R2:W-:Y:S02]  /*4040*/  @P0 STS.U8 [UR6+0x1c], R0 ;  /* 0x00001c00ff000988 */ /* 0x0005e40008000006 */
[----:B------:R-:W4:Y:S02]  /*4050*/  SYNCS.PHASECHK.TRANS64.TRYWAIT P0, [UR4], R3 ;  /* 0x00000003ff0075a7 */ /* 0x000f240008001104 */
[----:B--2-4-:R-:W-:Y:S05]  /*4060*/  @!P0 BRA `(.L_x_71) ;  /* 0x0000004400048947 */ /* 0x014fea0003800000 */
.L_x_162:
[----:B------:R-:W-:-:S04]  /*4070*/  UIADD3 UR4, UPT, UPT, UR24, 0x1, URZ ;  /* 0x0000000118047890 */ /* 0x000fc8000fffe0ff */
[----:B------:R-:W-:-:S04]  /*4080*/  UISETP.NE.AND UP0, UPT, UR4, 0x2, UPT ;  /* 0x000000020400788c */ /* 0x000fc8000bf05270 */
[----:B---3--:R-:W-:Y:S02]  /*4090*/  USEL UR5, URZ, 0x1, UP0 ;  /* 0x00000001ff057887 */ /* 0x008fe40008000000 */
[----:B------:R-:W-:-:S04]  /*40a0*/  USEL UR4, UR4, URZ, UP0 ;  /* 0x000000ff04047287 */ /* 0x000fc80008000000 */
[----:B------:R-:W-:Y:S01]  /*40b0*/  ULEA UR4, UR4, UR20, 0x3 ;  /* 0x0000001404047291 */ /* 0x000fe2000f8e18ff */
[----:B--2---:R-:W-:-:S04]  /*40c0*/  LOP3.LUT R3, R9, UR5, RZ, 0x3c, !PT ;  /* 0x0000000509037c12 */ /* 0x004fc8000f8e3cff */
[----:B------:R-:W-:-:S04]  /*40d0*/  SHF.L.U32 R3, R3, 0x1f, RZ ;  /* 0x0000001f03037819 */ /* 0x000fc800000006ff */
[----:B------:R-:W2:Y:S02]  /*40e0*/  SYNCS.PHASECHK.TRANS64.TRYWAIT P0, [UR4], R3 ;  /* 0x00000003ff0075a7 */ /* 0x000ea40008001104 */
[----:B--2---:R-:W-:Y:S05]  /*40f0*/  @!P0 BRA `(.L_x_72) ;  /* 0x0000004000f88947 */ /* 0x004fea0003800000 */
.L_x_164:
[----:B------:R-:W-:Y:S01]  /*4100*/  NOP ;  /* 0x0000000000007918 */ /* 0x000fe20000000000 */
[----:B--2---:R-:W2:Y:S01]  /*4110*/  LDS R0, [UR6+0x14] ;  /* 0x00001406ff007984 */ /* 0x004ea20008000800 */
[----:B------:R-:W-:Y:S01]  /*4120*/  LOP3.LUT R3, R2, 0xffff, RZ, 0xc0, !PT ;  /* 0x0000ffff02037812 */ /* 0x000fe200078ec0ff */
[----:B------:R-:W-:-:S03]  /*4130*/  IMAD.MOV.U32 R2, RZ, RZ, 0xffff ;  /* 0x0000ffffff027424 */ /* 0x000fc600078e00ff */
[----:B------:R-:W-:-:S04]  /*4140*/  SHF.R.U32.HI R3, RZ, 0x5, R3 ;  /* 0x00000005ff037819 */ /* 0x000fc80000011603 */
[----:B------:R-:W-:-:S04]  /*4150*/  SHF.L.U32 R2, R2, R3, RZ ;  /* 0x0000000302027219 */ /* 0x000fc800000006ff */
[----:B--2---:R-:W-:-:S04]  /*4160*/  LOP3.LUT R0, R0, R2, RZ, 0xc0, !PT ;  /* 0x0000000200007212 */ /* 0x004fc800078ec0ff */
[----:B------:R-:W-:Y:S01]  /*4170*/  ISETP.NE.AND P0, PT, R0, R2, PT ;  /* 0x000000020000720c */ /* 0x000fe20003f05270 */
[----:B------:R-:W-:-:S05]  /*4180*/  IMAD.MOV.U32 R0, RZ, RZ, 0x1 ;  /* 0x00000001ff007424 */ /* 0x000fca00078e00ff */
[----:B------:R-:W-:-:S07]  /*4190*/  SHF.L.U32 R0, R0, R3, RZ ;  /* 0x0000000300007219 */ /* 0x000fce00000006ff */
[----:B------:R-:W-:Y:S05]  /*41a0*/  @P0 BRA `(.L_x_73) ;  /* 0x00000000005c0947 */ /* 0x000fea0003800000 */
[----:B------:R-:W2:Y:S02]  /*41b0*/  LDS R3, [UR6+0x18] ;  /* 0x00001806ff037984 */ /* 0x000ea40008000800 */
[----:B--2---:R-:W-:-:S04]  /*41c0*/  LOP3.LUT R3, R3, R0, RZ, 0xc0, !PT ;  /* 0x0000000003037212 */ /* 0x004fc800078ec0ff */
[----:B------:R-:W-:-:S13]  /*41d0*/  ISETP.NE.AND P0, PT, R3, R0, PT ;  /* 0x000000000300720c */ /* 0x000fda0003f05270 */
[----:B------:R-:W-:Y:S05]  /*41e0*/  @P0 BRA `(.L_x_74) ;  /* 0x0000000000400947 */ /* 0x000fea0003800000 */
[----:B------:R-:W-:Y:S01]  /*41f0*/  R2UR UR4, R2 ;  /* 0x00000000020472ca */ /* 0x000fe200000e0000 */
[----:B------:R-:W2:Y:S01]  /*4200*/  S2R R3, SR_LANEID ;  /* 0x0000000000037919 */ /* 0x000ea20000000000 */
[----:B------:R-:W-:-:S04]  /*4210*/  LOP3.LUT R0, RZ, R0, RZ, 0x33, !PT ;  /* 0x00000000ff007212 */ /* 0x000fc800078e33ff */
[----:B------:R-:W3:Y:S07]  /*4220*/  REDUX UR7, R0 ;  /* 0x00000000000773c4 */ /* 0x000eee0000000000 */
[----:B------:R-:W-:-:S03]  /*4230*/  ULOP3.LUT UR5, URZ, UR4, URZ, 0x33, !UPT ;  /* 0x00000004ff057292 */ /* 0x000fc6000f8e33ff */
[----:B------:R-:W-:Y:S02]  /*4240*/  VOTEU.ANY UR4, UPT, PT ;  /* 0x0000000000047886 */ /* 0x000fe400038e0100 */
[----:B------:R-:W-:Y:S01]  /*4250*/  UFLO.U32 UR4, UR4 ;  /* 0x00000004000472bd */ /* 0x000fe200080e0000 */
[----:B------:R-:W-:-:S04]  /*4260*/  IMAD.U32 R2, RZ, RZ, UR5 ;  /* 0x00000005ff027e24 */ /* 0x000fc8000f8e00ff */
[----:B------:R-:W4:Y:S02]  /*4270*/  REDUX UR8, R2 ;  /* 0x00000000020873c4 */ /* 0x000f240000000000 */
[----:B------:R1:W-:Y:S01]  /*4280*/  UTCATOMSWS.AND URZ, UR5 ;  /* 0x0000000500ff79e3 */ /* 0x0003e20008000000 */
[----:B---3--:R-:W-:Y:S01]  /*4290*/  IMAD.U32 R0, RZ, RZ, UR7 ;  /* 0x00000007ff007e24 */ /* 0x008fe2000f8e00ff */
[----:B--2---:R-:W-:Y:S01]  /*42a0*/  ISETP.EQ.U32.AND P0, PT, R3, UR4, PT ;  /* 0x0000000403007c0c */ /* 0x004fe2000bf02070 */
[----:B----4-:R-:W-:-:S12]  /*42b0*/  IMAD.U32 R2, RZ, RZ, UR8 ;  /* 0x00000008ff027e24 */ /* 0x010fd8000f8e00ff */
[----:B------:R2:W-:Y:S04]  /*42c0*/  @P0 ATOMS.AND RZ, [UR6+0x14], R2 ;  /* 0x00001402ffff098c */ /* 0x0005e8000a800006 */
[----:B------:R2:W-:Y:S01]  /*42d0*/  @P0 ATOMS.AND RZ, [UR6+0x18], R0 ;  /* 0x00001800ffff098c */ /* 0x0005e2000a800006 */
[----:B-1----:R-:W-:Y:S05]  /*42e0*/  BRA `(.L_x_75) ;  /* 0x0000000000147947 */ /* 0x002fea0003800000 */
.L_x_74:
[----:B------:R-:W-:Y:S02]  /*42f0*/  MOV R2, 0x4310 ;  /* 0x0000431000027802 */ /* 0x000fe40000000f00 */
[----:B-1---5:R-:W-:Y:S05]  /*4300*/  CALL.REL.NOINC `($__internal_0_$__cuda_sm10x_tcgen05_guardrail_trap_col_being_dealloced_not_returned_by_alloc) ;  /* 0x0000004400707944 */ /* 0x022fea0003c00000 */
[----:B------:R-:W-:Y:S05]  /*4310*/  BRA `(.L_x_75) ;  /* 0x0000000000087947 */ /* 0x000fea0003800000 */
.L_x_73:
[----:B------:R-:W-:Y:S02]  /*4320*/  MOV R2, 0x4340 ;  /* 0x0000434000027802 */ /* 0x000fe40000000f00 */
[----:B-1---5:R-:W-:Y:S05]  /*4330*/  CALL.REL.NOINC `($__internal_2_$__cuda_sm10x_tcgen05_guardrail_trap_unallocated_columns_being_dealloced) ;  /* 0x00000044007c7944 */ /* 0x022fea0003c00000 */
.L_x_75:
[----:B------:R-:W-:Y:S01]  /*4340*/  NOP ;  /* 0x0000000000007918 */ /* 0x000fe20000000000 */
[----:B------:R-:W-:Y:S05]  /*4350*/  EXIT ;  /* 0x000000000000794d */ /* 0x000fea0003800000 */
.L_x_59:
[----:B------:R-:W-:-:S09]  /*4360*/  UISETP.NE.OR UP0, UPT, UR18, 0x3, !UP3 ;  /* 0x000000031200788c */ /* 0x000fd2000df05670 */
[----:B------:R-:W-:Y:S05]  /*4370*/  BRA.U UP0, `(.L_x_76) ;  /* 0x0000001100487547 */ /* 0x000fea000b800000 */
[----:B------:R-:W2:Y:S01]  /*4380*/  LDCU.64 UR4, c[0x0][0x888] ;  /* 0x00011100ff0477ac */ /* 0x000ea20008000a00 */
[----:B------:R-:W3:Y:S01]  /*4390*/  S2UR UR6, SR_CgaCtaId ;  /* 0x00000000000679c3 */ /* 0x000ee20000008800 */
[----:B------:R-:W-:Y:S01]  /*43a0*/  HFMA2 R9, -RZ, RZ, 0, 5.9604644775390625e-08 ;  /* 0x00000001ff097431 */ /* 0x000fe200000001ff */
[----:B------:R-:W-:Y:S01]  /*43b0*/  MOV R8, RZ ;  /* 0x000000ff00087202 */ /* 0x000fe20000000f00 */
[----:B------:R-:W4:Y:S01]  /*43c0*/  LDCU UR36, c[0x0][0x370] ;  /* 0x00006e00ff2477ac */ /* 0x000f220008000800 */
[----:B------:R-:W-:Y:S01]  /*43d0*/  HFMA2 R3, -RZ, RZ, 0, 0.00048828125 ;  /* 0x00001000ff037431 */ /* 0x000fe200000001ff */
[----:B------:R-:W1:Y:S03]  /*43e0*/  LDCU.128 UR32, c[0x0][0xb10] ;  /* 0x00016200ff2077ac */ /* 0x000e660008000c00 */
[----:B------:R-:W4:Y:S01]  /*43f0*/  LDC.64 R10, c[0x0][0x348] ;  /* 0x0000d200ff0a7b82 */ /* 0x000f220000000a00 */
[----:B------:R-:W1:Y:S01]  /*4400*/  LDCU UR27, c[0x0][0x374] ;  /* 0x00006e80ff1b77ac */ /* 0x000e620008000800 */
[----:B------:R-:W4:Y:S01]  /*4410*/  LDCU.64 UR28, c[0x0][0x890] ;  /* 0x00011200ff1c77ac */ /* 0x000f220008000a00 */
[----:B------:R-:W4:Y:S01]  /*4420*/  LDCU UR18, c[0x0][0xb0c] ;  /* 0x00016180ff1277ac */ /* 0x000f220008000800 */
[----:B--2---:R-:W-:Y:S01]  /*4430*/  UISETP.NE.U32.AND UP0, UPT, UR4, URZ, UPT ;  /* 0x000000ff0400728c */ /* 0x004fe2000bf05070 */
[----:B------:R-:W2:Y:S01]  /*4440*/  LDCU UR46, c[0x0][0xb20] ;  /* 0x00016400ff2e77ac */ /* 0x000ea20008000800 */
[----:B------:R-:W2:Y:S01]  /*4450*/  LDCU UR4, c[0x0][0xb30] ;  /* 0x00016600ff0477ac */ /* 0x000ea20008000800 */
[----:B------:R-:W2:Y:S01]  /*4460*/  LDCU.128 UR40, c[0x0][0x980] ;  /* 0x00013000ff2877ac */ /* 0x000ea20008000c00 */
[----:B------:R-:W-:Y:S01]  /*4470*/  UMOV UR24, 0x400 ;  /* 0x0000040000187882 */ /* 0x000fe20000000000 */
[----:B-1----:R-:W-:-:S02]  /*4480*/  UIMAD.WIDE.U32 UR8, UR27, UR35, URZ ;  /* 0x000000231b0872a5 */ /* 0x002fc4000f8e00ff */
[----:B---3--:R-:W-:Y:S02]  /*4490*/  ULEA UR24, UR6, UR24, 0x18 ;  /* 0x0000001806187291 */ /* 0x008fe4000f8ec0ff */
[----:B----4-:R-:W-:Y:S02]  /*44a0*/  UIMAD.WIDE.U32 UR6, UR36, UR32, URZ ;  /* 0x00000020240672a5 */ /* 0x010fe4000f8e00ff */
[----:B------:R-:W-:Y:S02]  /*44b0*/  UISETP.NE.AND.EX UP5, UPT, UR5, URZ, UPT, UP0 ;  /* 0x000000ff0500728c */ /* 0x000fe4000bfa5300 */
[----:B------:R-:W-:Y:S02]  /*44c0*/  UISETP.NE.U32.AND UP6, UPT, UR28, URZ, UPT ;  /* 0x000000ff1c00728c */ /* 0x000fe4000bfc5070 */
[----:B------:R-:W-:Y:S02]  /*44d0*/  UIADD3 UR37, UPT, UPT, UR24, 0x118, URZ ;  /* 0x0000011818257890 */ /* 0x000fe4000fffe0ff */
[----:B------:R-:W-:-:S02]  /*44e0*/  UISETP.NE.AND UP0, UPT, UR39, 0x1, UPT ;  /* 0x000000012700788c */ /* 0x000fc4000bf05270 */
[----:B------:R-:W-:Y:S01]  /*44f0*/  UISETP.NE.AND UP0, UPT, UR18, 0x1, UPT ;  /* 0x000000011200788c */ /* 0x000fe2000bf05270 */
[----:B------:R-:W-:Y:S01]  /*4500*/  UMOV UR6, UR7 ;  /* 0x0000000700067c82 */ /* 0x000fe20008000000 */
[----:B------:R-:W-:Y:S01]  /*4510*/  UMOV UR38, UR9 ;  /* 0x0000000900267c82 */ /* 0x000fe20008000000 */
[----:B------:R-:W-:Y:S02]  /*4520*/  USEL UR45, URZ, 0x1, UP4 ;  /* 0x00000001ff2d7887 */ /* 0x000fe4000a000000 */
[----:B------:R-:W-:Y:S02]  /*4530*/  UISETP.GE.AND UP2, UPT, UR39, 0x1, UPT ;  /* 0x000000012700788c */ /* 0x000fe4000bf46270 */
[----:B------:R-:W-:Y:S01]  /*4540*/  UISETP.NE.AND UP0, UPT, UR34, 0x1, UPT ;  /* 0x000000012200788c */ /* 0x000fe2000bf05270 */
[----:B------:R-:W-:Y:S01]  /*4550*/  UMOV UR25, URZ ;  /* 0x000000ff00197c82 */ /* 0x000fe20008000000 */
[----:B------:R-:W-:Y:S01]  /*4560*/  UPLOP3.LUT UP4, UPT, UPT, UPT, UPT, 0x40, 0x4 ;  /* 0x000000000004789c */ /* 0x000fe20003f8e870 */
[----:B------:R-:W1:Y:S01]  /*4570*/  LDCU.64 UR16, c[0x0][0xb28] ;  /* 0x00016500ff1077ac */ /* 0x000e620008000a00 */
[----:B------:R-:W3:Y:S01]  /*4580*/  LDCU.64 UR30, c[0x0][0x990] ;  /* 0x00013200ff1e77ac */ /* 0x000ee20008000a00 */
[----:B------:R-:W-:-:S02]  /*4590*/  UISETP.NE.AND.EX UP6, UPT, UR29, URZ, UPT, UP6 ;  /* 0x000000ff1d00728c */ /* 0x000fc4000bfc5360 */
[----:B------:R-:W-:Y:S02]  /*45a0*/  UPRMT UR37, URZ, 0x654, UR37 ;  /* 0x00000654ff257896 */ /* 0x000fe40008000025 */
[----:B------:R-:W-:Y:S02]  /*45b0*/  USHF.R.U32.HI UR44, URZ, UR33, UR6 ;  /* 0x00000021ff2c7299 */ /* 0x000fe40008011606 */
[----:B--2---:R-:W-:Y:S02]  /*45c0*/  USHF.R.U32.HI UR38, URZ, UR46, UR38 ;  /* 0x0000002eff267299 */ /* 0x004fe40008011626 */
[----:B------:R-:W-:Y:S02]  /*45d0*/  UISETP.NE.AND UP3, UPT, UR4, 0x1, UPT ;  /* 0x000000010400788c */ /* 0x000fe4000bf65270 */
[----:B------:R-:W-:Y:S02]  /*45e0*/  UISETP.NE.AND UP2, UPT, UR40, 0x1, UPT ;  /* 0x000000012800788c */ /* 0x000fe4000bf45270 */
[----:B------:R-:W-:-:S11]  /*45f0*/  UISETP.NE.AND UP0, UPT, UR43, 0x1, UPT ;  /* 0x000000012b00788c */ /* 0x000fd6000bf05270 */
.L_x_85:
[----:B------:R-:W-:Y:S04]  /*4600*/  SHF.L.U32 R2, R8, 0x1f, RZ ;  /* 0x0000001f08027819 */ /* 0x000fe800000006ff */
[----:B--2---:R-:W2:Y:S02]  /*4610*/  SYNCS.PHASECHK.TRANS64.TRYWAIT P0, [UR24+0x110], R2 ;  /* 0x00011002ff0075a7 */ /* 0x004ea40008001118 */
[----:B--2---:R-:W-:Y:S05]  /*4620*/  @!P0 BRA `(.L_x_77) ;  /* 0x0000003c00c48947 */ /* 0x004fea0003800000 */
.L_x_166:
[----:B------:R-:W4:Y:S01]  /*4630*/  LDS.128 R4, [UR24+0x150] ;  /* 0x00015018ff047984 */ /* 0x000f220008000c00 */
[----:B------:R-:W-:Y:S01]  /*4640*/  UISETP.GE.AND UP0, UPT, UR39, 0x1, UPT ;  /* 0x000000012700788c */ /* 0x000fe2000bf06270 */
[----:B------:R-:W-:Y:S01]  /*4650*/  @!PT LDS RZ, [RZ] ;  /* 0x00000000fffff984 */ /* 0x000fe20000000800 */
[----:B------:R-:W-:Y:S01]  /*4660*/  @!PT LDS RZ, [RZ] ;  /* 0x00000000fffff984 */ /* 0x000fe20000000800 */
[----:B------:R-:W-:Y:S01]  /*4670*/  @!PT LDS RZ, [RZ] ;  /* 0x00000000fffff984 */ /* 0x000fe20000000800 */
[----:B------:R-:W-:Y:S01]  /*4680*/  @!PT LDS RZ, [RZ] ;  /* 0x00000000fffff984 */ /* 0x000fe20000000800 */
[----:B------:R1:W-:Y:S06]  /*4690*/  MEMBAR.ALL.CTA ;  /* 0x0000000000007992 */ /* 0x0003ec0000008000 */
[----:B-1----:R-:W1:Y:S02]  /*46a0*/  FENCE.VIEW.ASYNC.S ;  /* 0x00000000000073c6 */ /* 0x002e640000000000 */
[----:B-1----:R-:W-:Y:S01]  /*46b0*/  SYNCS.ARRIVE.TRANS64.RED.A1T0 RZ, [UR37], RZ ;  /* 0x000000ffffff79a7 */ /* 0x002fe20008100425 */
[----:B----4-:R-:W-:Y:S11]  /*46c0*/  LOP3.LUT P0, RZ, R6, 0x1, RZ, 0xc0, !PT ;  /* 0x0000000106ff7812 */ /* 0x010ff6000780c0ff */
[----:B------:R-:W-:Y:S02]  /*46d0*/  @!UPT UIADD3 URZ, UPT, UPT, URZ, URZ, URZ ;  /* 0x000000fffffff290 */ /* 0x000fe4000fffe0ff */
[----:B------:R-:W-:Y:S01]  /*46e0*/  VOTEU.ANY UP2, P0 ;  /* 0x0000000000ff7886 */ /* 0x000fe20000040100 */
[----:B------:R-:W-:Y:S11]  /*46f0*/  PLOP3.LUT P0, PT, PT, PT, UP2, 0x80, 0x8 ;  /* 0x000000000008781c */ /* 0x000ff60003f0f028 */
[----:B------:R-:W-:Y:S02]  /*4700*/  @!UPT UIADD3 URZ, UPT, UPT, URZ, URZ, URZ ;  /* 0x000000fffffff290 */ /* 0x000fe4000fffe0ff */
[----:B--2---:R-:W-:Y:S02]  /*4710*/  @P0 MOV R2, R4 ;  /* 0x0000000400020202 */ /* 0x004fe40000000f00 */
[----:B------:R-:W-:Y:S02]  /*4720*/  @P0 LOP3.LUT R0, R5, 0xffff, RZ, 0xc0, !PT ;  /* 0x0000ffff05000812 */ /* 0x000fe400078ec0ff */
[----:B------:R-:W-:Y:S02]  /*4730*/  @P0 R2UR UR5, R2 ;  /* 0x00000000020502ca */ /* 0x000fe400000e0000 */
[----:B------:R-:W-:Y:S11]  /*4740*/  @P0 R2UR UR4, R0 ;  /* 0x00000000000402ca */ /* 0x000ff600000e0000 */
[----:B------:R-:W-:Y:S02]  /*4750*/  @UP2 UMOV UR15, UR5 ;  /* 0x00000005000f2c82 */ /* 0x000fe40008000000 */
[----:B------:R-:W-:Y:S01]  /*4760*/  @UP2 UMOV UR14, UR4 ;  /* 0x00000004000e2c82 */ /* 0x000fe20008000000 */
[----:B------:R-:W-:Y:S05]  /*4770*/  BRA.U !UP0, `(.L_x_78) ;  /* 0x0000000108c07547 */ /* 0x000fea000b800000 */
[----:B------:R-:W-:Y:S02]  /*4780*/  UIMAD.WIDE.U32 UR8, UR14, UR35, URZ ;  /* 0x000000230e0872a5 */ /* 0x000fe4000f8e00ff */
[----:B------:R-:W-:Y:S02]  /*4790*/  UP2UR UR19, UPR, URZ, 0x4 ;  /* 0x00000004ff137883 */ /* 0x000fe40008000000 */
[----:B------:R-:W-:Y:S02]  /*47a0*/  UISETP.NE.AND UP2, UPT, UR34, 0x1, UPT ;  /* 0x000000012200788c */ /* 0x000fe4000bf45270 */
[----:B------:R-:W-:Y:S02]  /*47b0*/  UIMAD.WIDE.U32 UR10, UR15, UR32, URZ ;  /* 0x000000200f0a72a5 */ /* 0x000fe4000f8e00ff */
[----:B------:R-:W-:Y:S02]  /*47c0*/  USEL UR4, UR27, UR38, !UP2 ;  /* 0x000000261b047287 */ /* 0x000fe4000d000000 */
[----:B------:R-:W-:Y:S02]  /*47d0*/  UISETP.NE.AND UP0, UPT, UR18, 0x1, UPT ;  /* 0x000000011200788c */ /* 0x000fe4000bf05270 */
[----:B------:R-:W-:Y:S02]  /*47e0*/  UP2UR UR22, UPR, URZ, 0x2 ;  /* 0x00000002ff167883 */ /* 0x000fe40008000000 */
[----:B------:R-:W-:Y:S02]  /*47f0*/  UISETP.NE.AND UP1, UPT, UR39, 0x1, UPT ;  /* 0x000000012700788c */ /* 0x000fe4000bf25270 */
[----:B------:R-:W-:Y:S02]  /*4800*/  UIMAD.WIDE.U32 UR12, UR4, UR16, URZ ;  /* 0x00000010040c72a5 */ /* 0x000fe4000f8e00ff */
[----:B------:R-:W-:Y:S01]  /*4810*/  USEL UR7, UR36, UR44, !UP0 ;  /* 0x0000002c24077287 */ /* 0x000fe2000c000000 */
[----:B------:R-:W-:Y:S02]  /*4820*/  UMOV UR5, UR9 ;  /* 0x0000000900057c82 */ /* 0x000fe40008000000 */
[----:B------:R-:W-:Y:S02]  /*4830*/  USHF.R.U32.HI UR6, URZ, UR46, UR5 ;  /* 0x0000002eff067299 */ /* 0x000fe40008011605 */
[----:B------:R-:W-:Y:S02]  /*4840*/  UIMAD.WIDE.U32 UR20, UR7, UR16, URZ ;  /* 0x00000010071472a5 */ /* 0x000fe4000f8e00ff */
[----:B------:R-:W-:Y:S02]  /*4850*/  USEL UR6, UR14, UR6, !UP2 ;  /* 0x000000060e067287 */ /* 0x000fe4000d000000 */
[----:B------:R-:W-:Y:S01]  /*4860*/  UISETP.NE.AND UP2, UPT, UR19, URZ, UPT ;  /* 0x000000ff1300728c */ /* 0x000fe2000bf45270 */
[----:B------:R-:W-:Y:S01]  /*4870*/  UMOV UR5, UR11 ;  /* 0x0000000b00057c82 */ /* 0x000fe20008000000 */
[----:B------:R-:W-:Y:S02]  /*4880*/  UIMAD.WIDE.U32 UR10, UR6, UR16, URZ ;  /* 0x00000010060a72a5 */ /* 0x000fe4000f8e00ff */
[----:B------:R-:W-:Y:S03]  /*4890*/  USHF.R.U32.HI UR8, URZ, UR33, UR5 ;  /* 0x00000021ff087299 */ /* 0x000fe60008011605 */
[----:B------:R-:W-:Y:S02]  /*48a0*/  UMOV UR5, UR13 ;  /* 0x0000000d00057c82 */ /* 0x000fe40008000000 */
[----:B------:R-:W-:Y:S03]  /*48b0*/  @UP1 USHF.R.U32.HI UR4, URZ, UR17, UR5 ;  /* 0x00000011ff041299 */ /* 0x000fe60008011605 */
[----:B------:R-:W-:Y:S01]  /*48c0*/  UMOV UR5, UR21 ;  /* 0x0000001500057c82 */ /* 0x000fe20008000000 */
[----:B------:R-:W-:Y:S02]  /*48d0*/  UIMAD UR4, UR39, UR4, URZ ;  /* 0x00000004270472a4 */ /* 0x000fe4000f8e02ff */
[----:B------:R-:W-:Y:S02]  /*48e0*/  @UP1 USHF.R.U32.HI UR7, URZ, UR17, UR5 ;  /* 0x00000011ff071299 */ /* 0x000fe40008011605 */
[----:B------:R-:W-:Y:S02]  /*48f0*/  USEL UR5, UR15, UR8, !UP0 ;  /* 0x000000080f057287 */ /* 0x000fe4000c000000 */
[----:B------:R-:W-:Y:S02]  /*4900*/  UIMAD UR8, UR39, UR7, URZ ;  /* 0x00000007270872a4 */ /* 0x000fe4000f8e02ff */
[----:B------:R-:W-:Y:S03]  /*4910*/  UISETP.GE.AND UP0, UPT, UR6, UR4, UPT ;  /* 0x000000040600728c */ /* 0x000fe6000bf06270 */
[----:B------:R-:W-:Y:S01]  /*4920*/  UMOV UR4, UR11 ;  /* 0x0000000b00047c82 */ /* 0x000fe20008000000 */
[----:B------:R-:W-:Y:S02]  /*4930*/  UISETP.GE.OR UP0, UPT, UR5, UR8, UP0 ;  /* 0x000000080500728c */ /* 0x000fe40008706670 */
[----:B------:R-:W-:Y:S02]  /*4940*/  USHF.R.U32.HI UR4, URZ, UR17, UR4 ;  /* 0x00000011ff047299 */ /* 0x000fe40008011604 */
[----:B------:R-:W-:Y:S02]  /*4950*/  UIMAD.WIDE.U32 UR8, UR5, UR16, URZ ;  /* 0x00000010050872a5 */ /* 0x000fe4000f8e00ff */
[----:B------:R-:W-:Y:S04]  /*4960*/  USEL UR10, UR6, UR4, !UP1 ;  /* 0x00000004060a7287 */ /* 0x000fe8000c800000 */
[----:B------:R-:W-:Y:S01]  /*4970*/  UIADD3 UR11, UPT, UPT, -UR10, URZ, URZ ;  /* 0x000000ff0a0b7290 */ /* 0x000fe2000fffe1ff */
[----:B------:R-:W-:Y:S02]  /*4980*/  @!UP0 UMOV UR4, UR9 ;  /* 0x0000000900048c82 */ /* 0x000fe40008000000 */
[----:B------:R-:W-:Y:S02]  /*4990*/  @!UP0 USHF.R.U32.HI UR4, URZ, UR17, UR4 ;  /* 0x00000011ff048299 */ /* 0x000fe40008011604 */
[----:B------:R-:W-:Y:S02]  /*49a0*/  UIMAD UR8, UR39, UR11, UR6 ;  /* 0x0000000b270872a4 */ /* 0x000fe4000f8e0206 */
[----:B------:R-:W-:Y:S02]  /*49b0*/  @!UP0 USEL UR4, UR5, UR4, !UP1 ;  /* 0x0000000405048287 */ /* 0x000fe4000c800000 */
[----:B------:R-:W-:Y:S02]  /*49c0*/  UISETP.NE.AND UP1, UPT, UR22, URZ, UPT ;  /* 0x000000ff1600728c */ /* 0x000fe4000bf25270 */
[----:B------:R-:W-:Y:S02]  /*49d0*/  @!UP0 UIMAD UR8, UR7, UR8, UR4 ;  /* 0x00000008070882a4 */ /* 0x000fe4000f8e0204 */
[----:B------:R-:W-:Y:S02]  /*49e0*/  @!UP0 UIADD3 UR9, UPT, UPT, UR10, -UR4, URZ ;  /* 0x800000040a098290 */ /* 0x000fe4000fffe0ff */
[----:B------:R-:W-:Y:S02]  /*49f0*/  UIADD3 UR4, UPT, UPT, -UR5, URZ, URZ ;  /* 0x000000ff05047290 */ /* 0x000fe4000fffe1ff */
[----:B------:R-:W-:Y:S02]  /*4a00*/  UIADD3 UR7, UPT, UPT, -UR6, URZ, URZ ;  /* 0x000000ff06077290 */ /* 0x000fe4000fffe1ff */
[----:B------:R-:W-:Y:S02]  /*4a10*/  @!UP0 UIMAD UR6, UR9, UR39, UR5 ;  /* 0x00000027090682a4 */ /* 0x000fe4000f8e0205 */
[----:B------:R-:W-:Y:S02]  /*4a20*/  UIMAD UR15, UR18, UR4, UR15 ;  /* 0x00000004120f72a4 */ /* 0x000fe4000f8e020f */
[----:B------:R-:W-:Y:S01]  /*4a30*/  UIMAD UR4, UR34, UR7, UR14 ;  /* 0x00000007220472a4 */ /* 0x000fe2000f8e020e */
[----:B------:R-:W-:Y:S02]  /*4a40*/  @!UP0 UMOV UR5, UR8 ;  /* 0x0000000800058c82 */ /* 0x000fe40008000000 */
[----:B------:R-:W-:Y:S02]  /*4a50*/  UIMAD UR15, UR5, UR18, UR15 ;  /* 0x00000012050f72a4 */ /* 0x000fe4000f8e020f */
[----:B------:R-:W-:Y:S11]  /*4a60*/  UIMAD UR14, UR6, UR34, UR4 ;  /* 0x00000022060e72a4 */ /* 0x000ff6000f8e0204 */
[----:B------:R-:W-:Y:S01]  /*4a70*/  @!UPT UIADD3 URZ, UPT, UPT, URZ, URZ, URZ ;  /* 0x000000fffffff290 */ /* 0x000fe2000fffe0ff */
.L_x_78:
[----:B------:R-:W1:Y:S01]  /*4a80*/  @!UP3 LDCU.128 UR20, c[0x0][0xb10] ;  /* 0x00016200ff14b7ac */ /* 0x000e620008000c00 */
[----:B------:R-:W-:Y:S04]  /*4a90*/  ISETP.NE.U32.AND P1, PT, RZ, UR28, PT ;  /* 0x0000001cff007c0c */ /* 0x000fe8000bf25070 */
[----:B------:R-:W-:Y:S01]  /*4aa0*/  ISETP.NE.AND.EX P1, PT, RZ, UR29, PT, P1 ;  /* 0x0000001dff007c0c */ /* 0x000fe2000bf25310 */
[----:B------:R-:W2:Y:S01]  /*4ab0*/  @!UP3 LDCU UR5, c[0x0][0xb0c] ;  /* 0x00016180ff05b7ac */ /* 0x000ea20008000800 */
[----:B------:R-:W-:Y:S02]  /*4ac0*/  USHF.L.U32 UR10, UR26, 0x6, URZ ;  /* 0x000000061a0a7899 */ /* 0x000fe400080006ff */
[----:B-1----:R-:W-:Y:S07]  /*4ad0*/  UIMAD.WIDE.U32 UR6, UR15, UR20, URZ ;  /* 0x000000140f0672a5 */ /* 0x002fee000f8e00ff */
[----:B------:R-:W-:Y:S01]  /*4ae0*/  @!UP3 UMOV UR4, UR7 ;  /* 0x000000070004bc82 */ /* 0x000fe20008000000 */
[----:B--2---:R-:W-:Y:S02]  /*4af0*/  @!UP3 UISETP.NE.AND UP0, UPT, UR5, 0x1, UPT ;  /* 0x000000010500b88c */ /* 0x004fe4000bf05270 */
[----:B------:R-:W-:Y:S02]  /*4b00*/  @!UP3 USHF.R.U32.HI UR4, URZ, UR21, UR4 ;  /* 0x00000015ff04b299 */ /* 0x000fe40008011604 */
[----:B------:R-:W-:Y:S02]  /*4b10*/  UIMAD.WIDE.U32 UR6, UR14, UR23, URZ ;  /* 0x000000170e0672a5 */ /* 0x000fe4000f8e00ff */
[----:B------:R-:W-:Y:S02]  /*4b20*/  @!UP3 USEL UR8, UR15, UR4, !UP0 ;  /* 0x000000040f08b287 */ /* 0x000fe4000c000000 */
[----:B------:R-:W-:Y:S03]  /*4b30*/  @!UP3 UISETP.NE.AND UP0, UPT, UR22, 0x1, UPT ;  /* 0x000000011600b88c */ /* 0x000fe6000bf05270 */
[----:B------:R-:W-:Y:S02]  /*4b40*/  @!UP3 UMOV UR6, UR7 ;  /* 0x000000070006bc82 */ /* 0x000fe40008000000 */
[----:B------:R-:W1:Y:S02]  /*4b50*/  @!UP3 LDCU UR4, c[0x0][0xb20] ;  /* 0x00016400ff04b7ac */ /* 0x000e640008000800 */
[----:B-1----:R-:W-:Y:S04]  /*4b60*/  @!UP3 USHF.R.U32.HI UR6, URZ, UR4, UR6 ;  /* 0x00000004ff06b299 */ /* 0x002fe80008011606 */
[----:B------:R-:W-:Y:S04]  /*4b70*/  @!UP3 USEL UR6, UR14, UR6, !UP0 ;  /* 0x000000060e06b287 */ /* 0x000fe8000c000000 */
[----:B------:R-:W-:Y:S02]  /*4b80*/  @!UP3 UIADD3 UR4, UPT, UPT, -UR8, UR6, URZ ;  /* 0x000000060804b290 */ /* 0x000fe4000fffe1ff */
[----:B------:R-:W-:Y:S02]  /*4b90*/  @!UP3 UIADD3 UR6, UPT, UPT, UR8, -UR6, URZ ;  /* 0x800000060806b290 */ /* 0x000fe4000fffe0ff */
[----:B------:R-:W-:Y:S02]  /*4ba0*/  @!UP3 UIMAD UR15, UR4, UR5, UR15 ;  /* 0x00000005040fb2a4 */ /* 0x000fe4000f8e020f */
[----:B------:R-:W-:Y:S01]  /*4bb0*/  @!UP3 UIMAD UR14, UR6, UR22, UR14 ;  /* 0x00000016060eb2a4 */ /* 0x000fe2000f8e020e */
[----:B------:R-:W-:Y:S11]  /*4bc0*/  BRA.U UP4, `(.L_x_79) ;  /* 0x0000000104107547 */ /* 0x000ff6000b800000 */
[----:B------:R-:W-:Y:S04]  /*4bd0*/  MOV R2, UR45 ;  /* 0x0000002d00027c02 */ /* 0x000fe80008000f00 */
[----:B------:R-:W-:Y:S04]  /*4be0*/  SHF.L.U32 R2, R2, 0x1f, RZ ;  /* 0x0000001f02027819 */ /* 0x000fe800000006ff */
[----:B------:R-:W1:Y:S02]  /*4bf0*/  SYNCS.PHASECHK.TRANS64.TRYWAIT P2, [UR24+0x108], R2 ;  /* 0x00010802ff0075a7 */ /* 0x000e640008041118 */
[----:B-1----:R-:W-:Y:S05]  /*4c00*/  @!P2 BRA `(.L_x_80) ;  /* 0x000000380064a947 */ /* 0x002fea0003800000 */
.L_x_79:
[----:B------:R-:W-:Y:S05]  /*4c10*/  BRA.U !UP6, `(.L_x_81) ;  /* 0x000000010e387547 */ /* 0x000fea000b800000 */
[----:B------:R-:W-:Y:S01]  /*4c20*/  UPLOP3.LUT UP1, UPT, UPT, UPT, UP5, 0x80, 0x8 ;  /* 0x000000000008789c */ /* 0x000fe20003f2f050 */
[----:B-1----:R-:W-:Y:S01]  /*4c30*/  HFMA2 R0, -RZ, RZ, 0, 5.9604644775390625e-08 ;  /* 0x00000001ff007431 */ /* 0x002fe200000001ff */
[----:B------:R-:W1:Y:S01]  /*4c40*/  LDCU.64 UR8, c[0x0][0x358] ;  /* 0x00006b00ff0877ac */ /* 0x000e620008000a00 */
[----:B------:R-:W-:Y:S03]  /*4c50*/  IMAD.MOV.U32 R48, RZ, RZ, 0x1 ;  /* 0x00000001ff307424 */ /* 0x000fe600078e00ff */
[----:B------:R-:W-:Y:S05]  /*4c60*/  PLOP3.LUT P2, PT, PT, PT, UP1, 0x80, 0x8 ;  /* 0x000000000008781c */ /* 0x000fea0003f4f018 */
[----:B------:R-:W2:Y:S01]  /*4c70*/  @UP1 LDCU.64 UR4, c[0x0][0x888] ;  /* 0x00011100ff0417ac */ /* 0x000ea20008000a00 */
[----:B------:R-:W-:Y:S07]  /*4c80*/  @UP1 UIMAD UR6, UR52, UR28, URZ ;  /* 0x0000001c340612a4 */ /* 0x000fee000f8e02ff */
[----:B------:R-:W-:Y:S01]  /*4c90*/  @!P2 PRMT R48, R0, 0x7610, R48 ;  /* 0x000076100030a816 */ /* 0x000fe20000000030 */
[----:B--2---:R-:W-:Y:S06]  /*4ca0*/  @UP1 UIMAD.WIDE UR4, UR6, 0x4, UR4 ;  /* 0x00000004060418a5 */ /* 0x004fec000f8e0204 */
[----:B-----5:R-:W-:Y:S01]  /*4cb0*/  IMAD.U32 R26, RZ, RZ, UR4 ;  /* 0x00000004ff1a7e24 */ /* 0x020fe2000f8e00ff */
[----:B------:R-:W-:Y:S04]  /*4cc0*/  MOV R27, UR5 ;  /* 0x00000005001b7c02 */ /* 0x000fe80008000f00 */
[----:B------:R-:W2:Y:S01]  /*4cd0*/  @!UP1 LDCU UR4, c[0x0][0x880] ;  /* 0x00011000ff0497ac */ /* 0x000ea20008000800 */
[----:B-1----:R4:W5:Y:S02]  /*4ce0*/  @P2 LDG.E R26, desc[UR8][R26.64] ;  /* 0x000000081a1a2981 */ /* 0x002964000c1e1900 */
[----:B--2-4-:R-:W-:Y:S07]  /*4cf0*/  @!P2 IMAD.U32 R26, RZ, RZ, UR4 ;  /* 0x00000004ff1aae24 */ /* 0x014fee000f8e00ff */
.L_x_81:
[----:B-----5:R-:W-:Y:S01]  /*4d00*/  @!P1 FSETP.EQ.AND P3, PT, R26, RZ, PT ;  /* 0x000000ff1a00920b */ /* 0x020fe20003f62000 */
[----:B------:R-:W-:Y:S01]  /*4d10*/  @!UPT UIADD3 URZ, UPT, UPT, URZ, URZ, URZ ;  /* 0x000000fffffff290 */ /* 0x000fe2000fffe0ff */
[----:B------:R-:W-:Y:S11]  /*4d20*/  @!P1 BRA `(.L_x_82) ;  /* 0x0000000000149947 */ /* 0x000ff60003800000 */
[----:B------:R-:W-:Y:S02]  /*4d30*/  LOP3.LUT P1, RZ, R48, 0xff, RZ, 0xc0, !PT ;  /* 0x000000ff30ff7812 */ /* 0x000fe4000782c0ff */
[----:B------:R-:W-:Y:S04]  /*4d40*/  PLOP3.LUT P3, PT, PT, PT, UP1, 0x80, 0x8 ;  /* 0x000000000008781c */ /* 0x000fe80003f6f018 */
[----:B------:R-:W-:Y:S07]  /*4d50*/  PLOP3.LUT P3, PT, P3, PT, PT, 0x8, 0x80 ;  /* 0x000000000080781c */ /* 0x000fee0001f6e170 */
[----:B------:R-:W-:Y:S11]  /*4d60*/  @P1 FSETP.EQ.AND P3, PT, R26, RZ, PT ;  /* 0x000000ff1a00120b */ /* 0x000ff60003f62000 */
[----:B------:R-:W-:Y:S02]  /*4d70*/  @!UPT UIADD3 URZ, UPT, UPT, URZ, URZ, URZ ;  /* 0x000000fffffff290 */ /* 0x000fe4000fffe0ff */
.L_x_82:
[----:B------:R-:W-:Y:S01]  /*4d80*/  ULEA UR4, UR25, UR24, 0x3 ;  /* 0x0000001819047291 */ /* 0x000fe2000f8e18ff */
[----:B-1----:R-:W-:Y:S01]  /*4d90*/  SHF.L.U32 R2, R9, 0x1f, RZ ;  /* 0x0000001f09027819 */ /* 0x002fe200000006ff */
[----:B------:R-:W-:Y:S02]  /*4da0*/  USHF.L.U32 UR11, UR51, 0x6, URZ ;  /* 0x00000006330b7899 */ /* 0x000fe400080006ff */
[----:B------:R-:W-:Y:S02]  /*4db0*/  UISETP.NE.AND UP0, UPT, UR40, 0x1, UPT ;  /* 0x000000012800788c */ /* 0x000fe4000bf05270 */
[----:B------:R-:W-:Y:S01]  /*4dc0*/  UIMAD.WIDE.U32 UR6, UR11, UR41, URZ ;  /* 0x000000290b0672a5 */ /* 0x000fe2000f8e00ff */
[----:B------:R-:W-:Y:S02]  /*4dd0*/  ELECT P2, URZ, PT ;  /* 0x0000000000ff782f */ /* 0x000fe40003840000 */
[----:B------:R-:W1:Y:S02]  /*4de0*/  SYNCS.PHASECHK.TRANS64.TRYWAIT P1, [UR4+0xe8], R2 ;  /* 0x0000e802ff0075a7 */ /* 0x000e640008021104 */
[----:B------:R-:W-:Y:S02]  /*4df0*/  PLOP3.LUT P2, PT, P3, P2, PT, 0xf2, 0x2f ;  /* 0x00000000002f781c */ /* 0x000fe40001f45e72 */
[----:B------:R-:W-:Y:S02]  /*4e00*/  UMOV UR5, UR7 ;  /* 0x0000000700057c82 */ /* 0x000fe40008000000 */
[----:B------:R-:W-:Y:S04]  /*4e10*/  USHF.R.U32.HI UR5, URZ, UR42, UR5 ;  /* 0x0000002aff057299 */ /* 0x000fe80008011605 */
[----:B------:R-:W-:Y:S02]  /*4e20*/  USEL UR12, UR11, UR5, !UP0 ;  /* 0x000000050b0c7287 */ /* 0x000fe4000c000000 */
[----:B------:R-:W-:Y:S02]  /*4e30*/  UISETP.NE.AND UP0, UPT, UR43, 0x1, UPT ;  /* 0x000000012b00788c */ /* 0x000fe4000bf05270 */
[----:B---3--:R-:W-:Y:S07]  /*4e40*/  UIMAD.WIDE.U32 UR6, UR12, UR30, URZ ;  /* 0x0000001e0c0672a5 */ /* 0x008fee000f8e00ff */
[----:B------:R-:W-:Y:S02]  /*4e50*/  UMOV UR5, UR7 ;  /* 0x0000000700057c82 */ /* 0x000fe40008000000 */
[----:B------:R-:W-:Y:S04]  /*4e60*/  USHF.R.U32.HI UR5, URZ, UR31, UR5 ;  /* 0x0000001fff057299 */ /* 0x000fe80008011605 */
[----:B------:R-:W-:Y:S02]  /*4e70*/  USEL UR13, UR12, UR5, !UP0 ;  /* 0x000000050c0d7287 */ /* 0x000fe4000c000000 */
[----:B------:R-:W-:Y:S02]  /*4e80*/  UIADD3 UR5, UPT, UPT, -UR12, URZ, URZ ;  /* 0x000000ff0c057290 */ /* 0x000fe4000fffe1ff */
[----:B------:R-:W-:Y:S02]  /*4e90*/  UIADD3 UR6, UPT, UPT, -UR13, URZ, URZ ;  /* 0x000000ff0d067290 */ /* 0x000fe4000fffe1ff */
[----:B------:R-:W-:Y:S02]  /*4ea0*/  UIMAD UR11, UR40, UR5, UR11 ;  /* 0x00000005280b72a4 */ /* 0x000fe4000f8e020b */
[----:B------:R-:W-:Y:S01]  /*4eb0*/  UIMAD UR12, UR43, UR6, UR12 ;  /* 0x000000062b0c72a4 */ /* 0x000fe2000f8e020c */
[----:B-1----:R-:W-:Y:S11]  /*4ec0*/  @!P1 BRA `(.L_x_83) ;  /* 0x0000003400cc9947 */ /* 0x002ff60003800000 */
.L_x_169:
[----:B------:R-:W2:Y:S01]  /*4ed0*/  S2UR UR23, SR_CgaCtaId ;  /* 0x00000000001779c3 */ /* 0x000ea20000008800 */
[----:B------:R-:W-:Y:S01]  /*4ee0*/  VOTEU.ALL UP0, P2 ;  /* 0x0000000000ff7886 */ /* 0x000fe20001000000 */
[----:B-1----:R-:W-:Y:S01]  /*4ef0*/  @!P2 IADD3 R2, P1, PT, R10, 0x580, RZ ;  /* 0x000005800a02a810 */ /* 0x002fe20007f3e0ff */
[----:B------:R-:W-:Y:S01]  /*4f00*/  UIADD3 UR9, UPT, UPT, UR4, 0xd0, URZ ;  /* 0x000000d004097890 */ /* 0x000fe2000fffe0ff */
[----:B------:R-:W-:Y:S02]  /*4f10*/  @P0 SHF.R.U32.HI R4, RZ, 0x10, R5 ;  /* 0x00000010ff040819 */ /* 0x000fe40000011605 */
[----:B------:R-:W-:Y:S01]  /*4f20*/  @!UP0 ULEA UR5, UR25, UR24, 0xc ;  /* 0x0000001819058291 */ /* 0x000fe2000f8e60ff */
[----:B------:R-:W-:Y:S01]  /*4f30*/  @!P2 IMAD.X R0, RZ, RZ, R11, P1 ;  /* 0x000000ffff00a224 */ /* 0x000fe200008e060b */
[----:B------:R-:W-:Y:S01]  /*4f40*/  @!P2 R2UR UR7, R2 ;  /* 0x000000000207a2ca */ /* 0x000fe200000e0000 */
[----:B------:R-:W-:Y:S01]  /*4f50*/  @!UP0 UPRMT UR6, URZ, 0x40, URZ ;  /* 0x00000040ff068896 */ /* 0x000fe200080000ff */
[----:B------:R-:W-:Y:S01]  /*4f60*/  @P0 R2UR UR52, R4 ;  /* 0x00000000043402ca */ /* 0x000fe200000e0000 */
[----:B------:R-:W-:Y:S02]  /*4f70*/  @!UP0 UIADD3 UR8, UPT, UPT, UR5, 0x200, URZ ;  /* 0x0000020005088890 */ /* 0x000fe4000fffe0ff */
[----:B------:R-:W-:Y:S01]  /*4f80*/  @!P2 R2UR UR5, R0 ;  /* 0x000000000005a2ca */ /* 0x000fe200000e0000 */
[----:B------:R-:W-:Y:S01]  /*4f90*/  @!UP0 UPRMT UR19, UR6, 0x5410, URZ ;  /* 0x0000541006138896 */ /* 0x000fe200080000ff */
[----:B------:R-:W-:Y:S01]  /*4fa0*/  @!P2 IMAD.MOV.U32 R0, RZ, RZ, 0x1000 ;  /* 0x00001000ff00a424 */ /* 0x000fe200078e00ff */
[----:B------:R-:W-:Y:S04]  /*4fb0*/  UIADD3 UR6, UPT, UPT, UR25, 0x1, URZ ;  /* 0x0000000119067890 */ /* 0x000fe8000fffe0ff */
[----:B------:R-:W-:Y:S01]  /*4fc0*/  UISETP.NE.AND UP0, UPT, UR6, 0x3, UPT ;  /* 0x000000030600788c */ /* 0x000fe2000bf05270 */
[----:B------:R-:W-:Y:S03]  /*4fd0*/  IMAD.U32 R12, RZ, RZ, UR7 ;  /* 0x00000007ff0c7e24 */ /* 0x000fe6000f8e00ff */
[----:B------:R-:W-:Y:S02]  /*4fe0*/  USEL UR6, UR6, URZ, UP0 ;  /* 0x000000ff06067287 */ /* 0x000fe40008000000 */
[----:B------:R-:W-:Y:S01]  /*4ff0*/  IMAD.U32 R13, RZ, RZ, UR5 ;  /* 0x00000005ff0d7e24 */ /* 0x000fe2000f8e00ff */
[----:B------:R-:W-:Y:S01]  /*5000*/  @!P2 R2UR UR20, R12 ;  /* 0x000000000c14a2ca */ /* 0x000fe200000e0000 */
[----:B------:R-:W-:Y:S02]  /*5010*/  USEL UR22, URZ, 0x1, UP0 ;  /* 0x00000001ff167887 */ /* 0x000fe40008000000 */
[----:B------:R-:W-:Y:S01]  /*5020*/  VOTEU.ALL UP0, P2 ;  /* 0x0000000000ff7886 */ /* 0x000fe20001000000 */
[----:B------:R-:W-:Y:S01]  /*5030*/  @!P2 R2UR UR21, R13 ;  /* 0x000000000d15a2ca */ /* 0x000fe200000e0000 */
[----:B--2---:R-:W-:Y:S02]  /*5040*/  UPRMT UR7, UR23, 0x654, UR9 ;  /* 0x0000065417077896 */ /* 0x004fe40008000009 */
[----:B------:R-:W-:Y:S01]  /*5050*/  ULEA UR5, UR6, UR24, 0x3 ;  /* 0x0000001806057291 */ /* 0x000fe2000f8e18ff */
[----:B------:R-:W-:Y:S04]  /*5060*/  LOP3.LUT R9, R9, UR22, RZ, 0x3c, !PT ;  /* 0x0000001609097c12 */ /* 0x000fe8000f8e3cff */
[----:B------:R-:W-:Y:S05]  /*5070*/  SHF.L.U32 R2, R9, 0x1f, RZ ;  /* 0x0000001f09027819 */ /* 0x000fea00000006ff */
[----:B------:R1:W-:Y:S01]  /*5080*/  @!UP0 UTMALDG.4D.IM2COL [UR8], [UR20], UR19 ;  /* 0x00000008140083b4 */ /* 0x0003e20008058013 */
[----:B------:R1:W-:Y:S01]  /*5090*/  @!P2 SYNCS.ARRIVE.TRANS64.RED.A0TR RZ, [UR4+0xd0], R0 ;  /* 0x0000d000ffffa9a7 */ /* 0x0003e20008300404 */
[----:B------:R-:W-:Y:S01]  /*50a0*/  SYNCS.ARRIVE.TRANS64.RED.A1T0 RZ, [UR7], RZ ;  /* 0x000000ffffff79a7 */ /* 0x000fe20008100407 */
[----:B------:R-:W2:Y:S02]  /*50b0*/  SYNCS.PHASECHK.TRANS64.TRYWAIT P1, [UR5+0xe8], R2 ;  /* 0x0000e802ff0075a7 */ /* 0x000ea40008021105 */
[----:B-12---:R-:W-:Y:S05]  /*50c0*/  @!P1 BRA `(.L_x_84) ;  /* 0x0000003400649947 */ /* 0x006fea0003800000 */
.L_x_171:
[----:B------:R-:W2:Y:S01]  /*50d0*/  S2UR UR23, SR_CgaCtaId ;  /* 0x00000000001779c3 */ /* 0x000ea20000008800 */
[----:B------:R-:W-:Y:S01]  /*50e0*/  UIADD3 UR9, UPT, UPT, UR5, 0xd0, URZ ;  /* 0x000000d005097890 */ /* 0x000fe2000fffe0ff */
[----:B-1----:R-:W-:Y:S01]  /*50f0*/  @!P2 IADD3 R2, P0, PT, R10, 0x580, RZ ;  /* 0x000005800a02a810 */ /* 0x002fe20007f1e0ff */
[----:B------:R-:W-:Y:S01]  /*5100*/  UPLOP3.LUT UP4, UPT, UPT, UPT, UPT, 0x80, 0x8 ;  /* 0x000000000008789c */ /* 0x000fe20003f8f070 */
[----:B------:R-:W-:Y:S01]  /*5110*/  R2UR UR22, R54 ;  /* 0x00000000361672ca */ /* 0x000fe200000e0000 */
[----:B------:R-:W-:Y:S01]  /*5120*/  VOTEU.ALL UP0, P2 ;  /* 0x0000000000ff7886 */ /* 0x000fe20001000000 */
[----:B------:R-:W-:Y:S01]  /*5130*/  R2UR UR21, R55 ;  /* 0x00000000371572ca */ /* 0x000fe200000e0000 */
[----:B------:R-:W-:Y:S01]  /*5140*/  @!P2 IMAD.X R0, RZ, RZ, R11, P0 ;  /* 0x000000ffff00a224 */ /* 0x000fe200000e060b */
[----:B------:R-:W-:Y:S02]  /*5150*/  LOP3.LUT R8, R8, 0x1, RZ, 0x3c, !PT ;  /* 0x0000000108087812 */ /* 0x000fe400078e3cff */
[----:B------:R-:W-:Y:S02]  /*5160*/  @!UP0 UPRMT UR7, URZ, 0x40, URZ ;  /* 0x00000040ff078896 */ /* 0x000fe400080000ff */
[----:B------:R-:W-:Y:S02]  /*5170*/  @!UP0 ULEA UR4, UR6, UR24, 0xc ;  /* 0x0000001806048291 */ /* 0x000fe4000f8e60ff */
[----:B------:R-:W-:Y:S02]  /*5180*/  UIADD3 UR6, UPT, UPT, UR6, 0x1, URZ ;  /* 0x0000000106067890 */ /* 0x000fe4000fffe0ff */
[----:B------:R-:W-:Y:S02]  /*5190*/  @!UP0 UIADD3 UR10, UPT, UPT, UR10, 0x20, URZ ;  /* 0x000000200a0a8890 */ /* 0x000fe4000fffe0ff */
[----:B------:R-:W-:Y:S01]  /*51a0*/  @!UP0 UIADD3 UR8, UPT, UPT, UR4, 0x200, URZ ;  /* 0x0000020004088890 */ /* 0x000fe2000fffe0ff */
[----:B------:R-:W-:Y:S01]  /*51b0*/  @!P2 R2UR UR4, R0 ;  /* 0x000000000004a2ca */ /* 0x000fe200000e0000 */
[----:B------:R-:W-:Y:S02]  /*51c0*/  @!UP0 UPRMT UR19, UR7, 0x5410, URZ ;  /* 0x0000541007138896 */ /* 0x000fe400080000ff */
[----:B------:R-:W-:Y:S02]  /*51d0*/  UISETP.NE.AND UP0, UPT, UR6, 0x3, UPT ;  /* 0x000000030600788c */ /* 0x000fe4000bf05270 */
[----:B------:R-:W-:Y:S02]  /*51e0*/  UIADD3 UR26, UPT, UPT, UR14, UR22, URZ ;  /* 0x000000160e1a7290 */ /* 0x000fe4000fffe0ff */
[----:B------:R-:W-:Y:S01]  /*51f0*/  USEL UR25, UR6, URZ, UP0 ;  /* 0x000000ff06197287 */ /* 0x000fe20008000000 */
[----:B------:R-:W-:Y:S01]  /*5200*/  @!P2 R2UR UR6, R2 ;  /* 0x000000000206a2ca */ /* 0x000fe200000e0000 */
[----:B------:R-:W-:Y:S02]  /*5210*/  USEL UR20, URZ, 0x1, UP0 ;  /* 0x00000001ff147887 */ /* 0x000fe40008000000 */
[----:B------:R-:W-:Y:S01]  /*5220*/  VOTEU.ALL UP0, P2 ;  /* 0x0000000000ff7886 */ /* 0x000fe20001000000 */
[----:B------:R-:W-:Y:S01]  /*5230*/  UIADD3 UR51, UPT, UPT, UR15, UR21, URZ ;  /* 0x000000150f337290 */ /* 0x000fe2000fffe0ff */
[----:B------:R-:W-:Y:S01]  /*5240*/  IMAD.U32 R5, RZ, RZ, UR4 ;  /* 0x00000004ff057e24 */ /* 0x000fe2000f8e00ff */
[----:B--2---:R-:W-:Y:S01]  /*5250*/  UPRMT UR4, UR23, 0x654, UR9 ;  /* 0x0000065417047896 */ /* 0x004fe20008000009 */
[----:B------:R-:W-:Y:S03]  /*5260*/  LOP3.LUT R9, R9, UR20, RZ, 0x3c, !PT ;  /* 0x0000001409097c12 */ /* 0x000fe6000f8e3cff */
[----:B------:R-:W-:Y:S03]  /*5270*/  @!P2 R2UR UR7, R5 ;  /* 0x000000000507a2ca */ /* 0x000fe600000e0000 */
[----:B------:R-:W-:Y:S05]  /*5280*/  IMAD.U32 R4, RZ, RZ, UR6 ;  /* 0x00000006ff047e24 */ /* 0x000fea000f8e00ff */
[----:B------:R-:W-:Y:S11]  /*5290*/  @!P2 R2UR UR6, R4 ;  /* 0x000000000406a2ca */ /* 0x000ff600000e0000 */
[----:B------:R-:W-:Y:S02]  /*52a0*/  @!UPT UIADD3 URZ, UPT, UPT, URZ, URZ, URZ ;  /* 0x000000fffffff290 */ /* 0x000fe4000fffe0ff */
[----:B------:R2:W-:Y:S01]  /*52b0*/  @!UP0 UTMALDG.4D.IM2COL [UR8], [UR6], UR19 ;  /* 0x00000008060083b4 */ /* 0x0005e20008058013 */
[----:B------:R2:W-:Y:S01]  /*52c0*/  @!P2 SYNCS.ARRIVE.TRANS64.RED.A0TR RZ, [UR5+0xd0], R3 ;  /* 0x0000d003ffffa9a7 */ /* 0x0005e20008300405 */
[----:B------:R-:W-:Y:S01]  /*52d0*/  SYNCS.ARRIVE.TRANS64.RED.A1T0 RZ, [UR4], RZ ;  /* 0x000000ffffff79a7 */ /* 0x000fe20008100404 */
[----:B------:R-:W-:Y:S05]  /*52e0*/  BRA.U UP2, `(.L_x_85) ;  /* 0xfffffff102c47547 */ /* 0x000fea000b83ffff */
[----:B------:R-:W-:Y:S01]  /*52f0*/  UIADD3 UR24, UPT, UPT, UR24, 0xe8, URZ ;  /* 0x000000e818187890 */ /* 0x000fe2000fffe0ff */
[----:B------:R-:W-:-:S03]  /*5300*/  SHF.L.U32 R2, R9, 0x1f, RZ ;  /* 0x0000001f09027819 */ /* 0x000fc600000006ff */
[----:B------:R-:W-:-:S09]  /*5310*/  ULEA UR4, UR25, UR24, 0x3 ;  /* 0x0000001819047291 */ /* 0x000fd2000f8e18ff */
[----:B------:R-:W1:Y:S02]  /*5320*/  SYNCS.PHASECHK.TRANS64.TRYWAIT P0, [UR4], R2 ;  /* 0x00000002ff0075a7 */ /* 0x000e640008001104 */
[----:B-1----:R-:W-:Y:S05]  /*5330*/  @!P0 BRA `(.L_x_86) ;  /* 0x0000003000e08947 */ /* 0x002fea0003800000 */
.L_x_173:
[----:B------:R-:W-:-:S04]  /*5340*/  UIADD3 UR4, UPT, UPT, UR25, 0x1, URZ ;  /* 0x0000000119047890 */ /* 0x000fc8000fffe0ff */
[----:B------:R-:W-:-:S04]  /*5350*/  UISETP.NE.AND UP0, UPT, UR4, 0x3, UPT ;  /* 0x000000030400788c */ /* 0x000fc8000bf05270 */
[----:B--2---:R-:W-:Y:S02]  /*5360*/  USEL UR6, URZ, 0x1, UP0 ;  /* 0x00000001ff067887 */ /* 0x004fe40008000000 */
[----:B------:R-:W-:-:S04]  /*5370*/  USEL UR4, UR4, URZ, UP0 ;  /* 0x000000ff04047287 */ /* 0x000fc80008000000 */
[----:B------:R-:W-:Y:S01]  /*5380*/  ULEA UR5, UR4, UR24, 0x3 ;  /* 0x0000001804057291 */ /* 0x000fe2000f8e18ff */
[----:B------:R-:W-:-:S04]  /*5390*/  LOP3.LUT R9, R9, UR6, RZ, 0x3c, !PT ;  /* 0x0000000609097c12 */ /* 0x000fc8000f8e3cff */
[----:B-1----:R-:W-:-:S04]  /*53a0*/  SHF.L.U32 R2, R9, 0x1f, RZ ;  /* 0x0000001f09027819 */ /* 0x002fc800000006ff */
[----:B------:R-:W1:Y:S02]  /*53b0*/  SYNCS.PHASECHK.TRANS64.TRYWAIT P0, [UR5], R2 ;  /* 0x00000002ff0075a7 */ /* 0x000e640008001105 */
[----:B-1----:R-:W-:Y:S05]  /*53c0*/  @!P0 BRA `(.L_x_87) ;  /* 0x0000003000d48947 */ /* 0x002fea0003800000 */
.L_x_175:
[----:B------:R-:W-:-:S04]  /*53d0*/  UIADD3 UR4, UPT, UPT, UR4, 0x1, URZ ;  /* 0x0000000104047890 */ /* 0x000fc8000fffe0ff */
[----:B------:R-:W-:-:S04]  /*53e0*/  UISETP.NE.AND UP0, UPT, UR4, 0x3, UPT ;  /* 0x000000030400788c */ /* 0x000fc8000bf05270 */
[----:B------:R-:W-:Y:S02]  /*53f0*/  USEL UR5, URZ, 0x1, UP0 ;  /* 0x00000001ff057887 */ /* 0x000fe40008000000 */
[----:B------:R-:W-:-:S04]  /*5400*/  USEL UR4, UR4, URZ, UP0 ;  /* 0x000000ff04047287 */ /* 0x000fc80008000000 */
[----:B------:R-:W-:Y:S01]  /*5410*/  ULEA UR4, UR4, UR24, 0x3 ;  /* 0x0000001804047291 */ /* 0x000fe2000f8e18ff */
[----:B-1----:R-:W-:-:S04]  /*5420*/  LOP3.LUT R2, R9, UR5, RZ, 0x3c, !PT ;  /* 0x0000000509027c12 */ /* 0x002fc8000f8e3cff */
[----:B------:R-:W-:Y:S01]  /*5430*/  SHF.L.U32 R2, R2, 0x1f, RZ ;  /* 0x0000001f02027819 */ /* 0x000fe200000006ff */
[----:B------:R-:W-:-:S07]  /*5440*/  IMAD.U32 R0, RZ, RZ, UR4 ;  /* 0x00000004ff007e24 */ /* 0x000fce000f8e00ff */
.L_x_88:
[----:B-1----:R1:W2:Y:S02]  /*5450*/  SYNCS.PHASECHK.TRANS64.TRYWAIT P0, [R0+URZ], R2 ;  /* 0x00000002000075a7 */ /* 0x0022a400080011ff */
[----:B--2---:R-:W-:Y:S05]  /*5460*/  @!P0 NANOSLEEP.SYNCS 0x989680 ;  /* 0x009896800000895d */ /* 0x004fea0003900000 */
[----:B------:R-:W2:Y:S02]  /*5470*/  @!P0 SYNCS.PHASECHK.TRANS64 P0, [R0+URZ], R2 ;  /* 0x00000002000085a7 */ /* 0x000ea400080010ff */
[----:B--2---:R-:W-:Y:S05]  /*5480*/  @P0 EXIT ;  /* 0x000000000000094d */ /* 0x004fea0003800000 */
[----:B------:R-:W-:Y:S05]  /*5490*/  BRA `(.L_x_88) ;  /* 0xfffffffc00ec7947 */ /* 0x000fea000383ffff */
.L_x_76:
[----:B------:R-:W-:-:S06]  /*54a0*/  UISETP.GE.AND UP0, UPT, UR18, 0x4, UPT ;  /* 0x000000041200788c */ /* 0x000fcc000bf06270 */
[----:B------:R-:W-:-:S13]  /*54b0*/  PLOP3.LUT P0, PT, PT, PT, UP0, 0x80, 0x8 ;  /* 0x000000000008781c */ /* 0x000fda0003f0f008 */
[----:B-1----:R-:W-:Y:S05]  /*54c0*/  @!P0 EXIT ;  /* 0x000000000000894d */ /* 0x002fea0003800000 */
[----:B------:R-:W1:Y:S08]  /*54d0*/  S2UR UR4, SR_CgaCtaId ;  /* 0x00000000000479c3 */ /* 0x000e700000008800 */
[----:B------:R-:W-:Y:S01]  /*54e0*/  BAR.SYNC.DEFER_BLOCKING 0x6, 0xa0 ;  /* 0x0182800000007b1d */ /* 0x000fe20000010000 */
[C---:B------:R-:W-:Y:S01]  /*54f0*/  IMAD.SHL.U32 R6, R47.reuse, 0x20, RZ ;  /* 0x000000202f067824 */ /* 0x040fe200078e00ff */
[C---:B------:R-:W-:Y:S01]  /*5500*/  LOP3.LUT P0, RZ, R47.reuse, 0x4, RZ, 0xc0, !PT ;  /* 0x000000042fff7812 */ /* 0x040fe2000780c0ff */
[C---:B------:R-:W-:Y:S01]  /*5510*/  IMAD.SHL.U32 R0, R47.reuse, 0x4, RZ ;  /* 0x000000042f007824 */ /* 0x040fe200078e00ff */
[----:B------:R-:W-:Y:S01]  /*5520*/  CS2R R44, SRZ ;  /* 0x00000000002c7805 */ /* 0x000fe2000001ff00 */
[C---:B------:R-:W-:Y:S01]  /*5530*/  IMAD.SHL.U32 R46, R47.reuse, 0x10, RZ ;  /* 0x000000102f2e7824 */ /* 0x040fe200078e00ff */
[----:B------:R-:W-:Y:S01]  /*5540*/  UMOV UR48, 0x400 ;  /* 0x0000040000307882 */ /* 0x000fe20000000000 */
[----:B------:R-:W-:Y:S01]  /*5550*/  LOP3.LUT R3, R6, 0xc0, RZ, 0xc0, !PT ;  /* 0x000000c006037812 */ /* 0x000fe200078ec0ff */
[----:B------:R-:W2:Y:S01]  /*5560*/  LDC.64 R42, c[0x0][0x8b0] ;  /* 0x00022c00ff2a7b82 */ /* 0x000ea20000000a00 */
[----:B------:R-:W-:Y:S01]  /*5570*/  IMAD.U32 R23, R47, 0x10000, RZ ;  /* 0x000100002f177824 */ /* 0x000fe200078e00ff */
[----:B------:R-:W-:Y:S01]  /*5580*/  LOP3.LUT R46, R46, 0x600, RZ, 0xc0, !PT ;  /* 0x000006002e2e7812 */ /* 0x000fe200078ec0ff */
[----:B------:R-:W-:Y:S01]  /*5590*/  IMAD.MOV.U32 R57, RZ, RZ, 0x10 ;  /* 0x00000010ff397424 */ /* 0x000fe200078e00ff */
[----:B------:R-:W-:Y:S01]  /*55a0*/  LOP3.LUT R0, R3, 0x18, R0, 0xf8, !PT ;  /* 0x0000001803007812 */ /* 0x000fe200078ef800 */
[----:B------:R-:W-:Y:S01]  /*55b0*/  IMAD.MOV.U32 R22, RZ, RZ, RZ ;  /* 0x000000ffff167224 */ /* 0x000fe200078e00ff */
[----:B------:R-:W-:Y:S01]  /*55c0*/  SHF.R.U32.HI R3, RZ, 0x1, R47 ;  /* 0x00000001ff037819 */ /* 0x000fe2000001162f */
[----:B------:R-:W3:Y:S01]  /*55d0*/  LDCU UR62, c[0x0][0x370] ;  /* 0x00006e00ff3e77ac */ /* 0x000ee20008000800 */
[----:B------:R-:W4:Y:S01]  /*55e0*/  LDC.64 R40, c[0x0][0x8a8] ;  /* 0x00022a00ff287b82 */ /* 0x000f220000000a00 */
[----:B------:R-:W-:-:S02]  /*55f0*/  LOP3.LUT R46, R46, 0x20, R6, 0xf8, !PT ;  /* 0x000000202e2e7812 */ /* 0x000fc400078ef806 */
[----:B------:R-:W-:Y:S01]  /*5600*/  LOP3.LUT R0, R0, 0x8, R3, 0x78, !PT ;  /* 0x0000000800007812 */ /* 0x000fe200078e7803 */
[----:B------:R-:W2:Y:S01]  /*5610*/  LDCU UR45, c[0x0][0xb0c] ;  /* 0x00016180ff2d77ac */ /* 0x000ea20008000800 */
[----:B------:R-:W-:Y:S02]  /*5620*/  LOP3.LUT R46, R46, 0x100, R6, 0xf8, !PT ;  /* 0x000001002e2e7812 */ /* 0x000fe400078ef806 */
[----:B------:R-:W-:Y:S01]  /*5630*/  LOP3.LUT R47, R47, 0x60, RZ, 0xc0, !PT ;  /* 0x000000602f2f7812 */ /* 0x000fe200078ec0ff */
[----:B-1----:R-:W-:Y:S01]  /*5640*/  ULEA UR48, UR4, UR48, 0x18 ;  /* 0x0000003004307291 */ /* 0x002fe2000f8ec0ff */
[----:B------:R-:W-:Y:S01]  /*5650*/  LOP3.LUT R46, R46, R0, RZ, 0xfc, !PT ;  /* 0x000000002e2e7212 */ /* 0x000fe200078efcff */
[----:B------:R-:W1:Y:S01]  /*5660*/  LDCU.64 UR4, c[0x0][0x890] ;  /* 0x00011200ff0477ac */ /* 0x000e620008000a00 */
[----:B------:R-:W-:Y:S02]  /*5670*/  LOP3.LUT R23, R23, 0x600000, RZ, 0xc0, !PT ;  /* 0x0060000017177812 */ /* 0x000fe400078ec0ff */
[----:B------:R-:W-:Y:S01]  /*5680*/  SEL R57, R57, 0xfffffff0, !P0 ;  /* 0xfffffff039397807 */ /* 0x000fe20004000000 */
[----:B------:R-:W2:Y:S03]  /*5690*/  LDCU UR38, c[0x0][0xb30] ;  /* 0x00016600ff2677ac */ /* 0x000ea60008000800 */
[----:B------:R-:W3:Y:S01]  /*56a0*/  LDS R2, [UR48+0x160] ;  /* 0x00016030ff027984 */ /* 0x000ee20008000800 */
[----:B------:R-:W2:Y:S01]  /*56b0*/  LDCU.64 UR60, c[0x0][0x888] ;  /* 0x00011100ff3c77ac */ /* 0x000ea20008000a00 */
[----:B------:R-:W2:Y:S01]  /*56c0*/  LDCU.64 UR46, c[0x0][0xb28] ;  /* 0x00016500ff2e77ac */ /* 0x000ea20008000a00 */
[----:B------:R-:W2:Y:S01]  /*56d0*/  LDCU.128 UR56, c[0x0][0xb10] ;  /* 0x00016200ff3877ac */ /* 0x000ea20008000c00 */
[----:B-1----:R-:W-:-:S02]  /*56e0*/  IMAD.U32 R51, RZ, RZ, UR4 ;  /* 0x00000004ff337e24 */ /* 0x002fc4000f8e00ff */
[----:B------:R-:W-:Y:S01]  /*56f0*/  IMAD.U32 R50, RZ, RZ, UR5 ;  /* 0x00000005ff327e24 */ /* 0x000fe2000f8e00ff */
[----:B------:R-:W1:Y:S01]  /*5700*/  LDCU.64 UR4, c[0x0][0xa90] ;  /* 0x00015200ff0477ac */ /* 0x000e620008000a00 */
[----:B------:R-:W2:Y:S01]  /*5710*/  LDCU UR55, c[0x0][0x374] ;  /* 0x00006e80ff3777ac */ /* 0x000ea20008000800 */
[----:B------:R-:W-:Y:S01]  /*5720*/  UMOV UR54, 0x1 ;  /* 0x0000000100367882 */ /* 0x000fe20000000000 */
[----:B------:R-:W-:Y:S01]  /*5730*/  UMOV UR49, URZ ;  /* 0x000000ff00317c82 */ /* 0x000fe20008000000 */
[----:B------:R-:W-:Y:S01]  /*5740*/  UMOV UR53, URZ ;  /* 0x000000ff00357c82 */ /* 0x000fe20008000000 */
[----:B------:R-:W-:Y:S01]  /*5750*/  UMOV UR50, URZ ;  /* 0x000000ff00327c82 */ /* 0x000fe20008000000 */
[----:B-1----:R-:W-:Y:S01]  /*5760*/  IMAD.U32 R53, RZ, RZ, UR4 ;  /* 0x00000004ff357e24 */ /* 0x002fe2000f8e00ff */
[----:B------:R-:W-:Y:S01]  /*5770*/  UIADD3 UR4, UPT, UPT, UR48, 0x200, URZ ;  /* 0x0000020030047890 */ /* 0x000fe2000fffe0ff */
[----:B------:R-:W-:-:S05]  /*5780*/  IMAD.U32 R52, RZ, RZ, UR5 ;  /* 0x00000005ff347e24 */ /* 0x000fca000f8e00ff */
[----:B------:R-:W-:Y:S02]  /*5790*/  IMAD.U32 R0, RZ, RZ, UR4 ;  /* 0x00000004ff007e24 */ /* 0x000fe4000f8e00ff */
[C---:B---3--:R-:W-:Y:S01]  /*57a0*/  VIADD R3, R2.reuse, 0x40 ;  /* 0x0000004002037836 */ /* 0x048fe20000000000 */
[----:B------:R-:W-:-:S04]  /*57b0*/  LOP3.LUT R2, R2, 0xffff, RZ, 0xc0, !PT ;  /* 0x0000ffff02027812 */ /* 0x000fc800078ec0ff */
[----:B------:R-:W-:-:S05]  /*57c0*/  LOP3.LUT R3, R3, 0xffff, RZ, 0xc0, !PT ;  /* 0x0000ffff03037812 */ /* 0x000fca00078ec0ff */
[----:B--2-4-:R1:W-:Y:S02]  /*57d0*/  STL.64 [R1], R2 ;  /* 0x0000000201007387 */ /* 0x0143e40000100a00 */
.L_x_119:
[----:B-1----:R-:W-:Y:S04]  /*57e0*/  SHF.L.U32 R2, R44, 0x1f, RZ ;  /* 0x0000001f2c027819 */ /* 0x002fe800000006ff */
[----:B------:R-:W1:Y:S02]  /*57f0*/  SYNCS.PHASECHK.TRANS64.TRYWAIT P0, [UR48+0x110], R2 ;  /* 0x00011002ff0075a7 */ /* 0x000e640008001130 */
[----:B-1----:R-:W-:Y:S05]  /*5800*/  @!P0 BRA `(.L_x_89) ;  /* 0x0000002c00dc8947 */ /* 0x002fea0003800000 */
.L_x_177:
[----:B------:R-:W2:Y:S01]  /*5810*/  LDS.128 R4, [UR48+0x150] ;  /* 0x00015030ff047984 */ /* 0x000ea20008000c00 */
[----:B------:R-:W-:Y:S01]  /*5820*/  UIADD3 UR4, UPT, UPT, UR48, 0x118, URZ ;  /* 0x0000011830047890 */ /* 0x000fe2000fffe0ff */
[----:B-1----:R-:W-:Y:S01]  /*5830*/  IMAD R2, R22, 0x4, R1 ;  /* 0x0000000416027824 */ /* 0x002fe200078e0201 */
[----:B------:R-:W-:Y:S01]  /*5840*/  UISETP.GE.AND UP0, UPT, UR39, 0x1, UPT ;  /* 0x000000012700788c */ /* 0x000fe2000bf06270 */
[----:B------:R-:W-:Y:S01]  /*5850*/  @!PT LDS RZ, [RZ] ;  /* 0x00000000fffff984 */ /* 0x000fe20000000800 */
[----:B------:R-:W-:Y:S01]  /*5860*/  @!PT LDS RZ, [RZ] ;  /* 0x00000000fffff984 */ /* 0x000fe20000000800 */
[----:B------:R-:W-:Y:S01]  /*5870*/  @!PT LDS RZ, [RZ] ;  /* 0x00000000fffff984 */ /* 0x000fe20000000800 */
[----:B------:R-:W-:Y:S01]  /*5880*/  @!PT LDS RZ, [RZ] ;  /* 0x00000000fffff984 */ /* 0x000fe20000000800 */
[----:B------:R1:W-:Y:S06]  /*5890*/  MEMBAR.ALL.CTA ;  /* 0x0000000000007992 */ /* 0x0003ec0000008000 */
[----:B-1----:R-:W1:Y:S01]  /*58a0*/  FENCE.VIEW.ASYNC.S ;  /* 0x00000000000073c6 */ /* 0x002e620000000000 */
[----:B------:R-:W-:Y:S09]  /*58b0*/  UPRMT UR4, URZ, 0x654, UR4 ;  /* 0x00000654ff047896 */ /* 0x000ff20008000004 */
[----:B-1----:R-:W-:Y:S01]  /*58c0*/  SYNCS.ARRIVE.TRANS64.RED.A1T0 RZ, [UR4], RZ ;  /* 0x000000ffffff79a7 */ /* 0x002fe20008100404 */
[----:B------:R-:W5:Y:S01]  /*58d0*/  LDL R2, [R2] ;  /* 0x0000000002027983 */ /* 0x000f620000100800 */
[----:B--2---:R-:W-:Y:S11]  /*58e0*/  LOP3.LUT P0, RZ, R6, 0x1, RZ, 0xc0, !PT ;  /* 0x0000000106ff7812 */ /* 0x004ff6000780c0ff */
[----:B------:R-:W-:Y:S02]  /*58f0*/  @!UPT UIADD3 URZ, UPT, UPT, URZ, URZ, URZ ;  /* 0x000000fffffff290 */ /* 0x000fe4000fffe0ff */
[----:B------:R-:W-:Y:S01]  /*5900*/  VOTEU.ANY UP1, P0 ;  /* 0x0000000000ff7886 */ /* 0x000fe20000020100 */
[----:B------:R-:W-:Y:S01]  /*5910*/  PLOP3.LUT P0, PT, PT, PT, UP1, 0x80, 0x8 ;  /* 0x000000000008781c */ /* 0x000fe20003f0f018 */
[----:B------:R-:W-:Y:S11]  /*5920*/  UP2UR UR63, UPR, URZ, 0x2 ;  /* 0x00000002ff3f7883 */ /* 0x000ff60008000000 */
[----:B------:R-:W-:Y:S01]  /*5930*/  @!UPT UIADD3 URZ, UPT, UPT, URZ, URZ, URZ ;  /* 0x000000fffffff290 */ /* 0x000fe2000fffe0ff */
[----:B------:R-:W-:Y:S02]  /*5940*/  @P0 MOV R3, R4 ;  /* 0x0000000400030202 */ /* 0x000fe40000000f00 */
[----:B------:R-:W-:Y:S02]  /*5950*/  @P0 LOP3.LUT R0, R5, 0xffff, RZ, 0xc0, !PT ;  /* 0x0000ffff05000812 */ /* 0x000fe400078ec0ff */
[----:B------:R-:W-:Y:S02]  /*5960*/  @P0 R2UR UR5, R3 ;  /* 0x00000000030502ca */ /* 0x000fe400000e0000 */
[----:B------:R-:W-:Y:S11]  /*5970*/  @P0 R2UR UR4, R0 ;  /* 0x00000000000402ca */ /* 0x000ff600000e0000 */
[----:B------:R-:W-:Y:S02]  /*5980*/  @UP1 UMOV UR37, UR5 ;  /* 0x0000000500251c82 */ /* 0x000fe40008000000 */
[----:B------:R-:W-:Y:S01]  /*5990*/  @UP1 UMOV UR36, UR4 ;  /* 0x0000000400241c82 */ /* 0x000fe20008000000 */
[----:B------:R-:W-:Y:S05]  /*59a0*/  BRA.U !UP0, `(.L_x_90) ;  /* 0x0000000108cc7547 */ /* 0x000fea000b800000 */
[----:B------:R-:W1:Y:S01]  /*59b0*/  LDCU UR9, c[0x0][0xb20] ;  /* 0x00016400ff0977ac */ /* 0x000e620008000800 */
[----:B------:R-:W-:Y:S02]  /*59c0*/  UIMAD.WIDE.U32 UR4, UR55, UR59, URZ ;  /* 0x0000003b370472a5 */ /* 0x000fe4000f8e00ff */
[----:B------:R-:W-:Y:S02]  /*59d0*/  UIMAD.WIDE.U32 UR6, UR62, UR56, URZ ;  /* 0x000000383e0672a5 */ /* 0x000fe4000f8e00ff */
[----:B------:R-:W-:Y:S02]  /*59e0*/  UIMAD.WIDE.U32 UR10, UR36, UR59, URZ ;  /* 0x0000003b240a72a5 */ /* 0x000fe4000f8e00ff */
[----:B------:R-:W-:Y:S02]  /*59f0*/  UISETP.NE.AND UP0, UPT, UR58, 0x1, UPT ;  /* 0x000000013a00788c */ /* 0x000fe4000bf05270 */
[----:B------:R-:W-:Y:S02]  /*5a00*/  UISETP.NE.AND UP1, UPT, UR45, 0x1, UPT ;  /* 0x000000012d00788c */ /* 0x000fe4000bf25270 */
[----:B------:R-:W-:Y:S02]  /*5a10*/  UISETP.NE.AND UP2, UPT, UR39, 0x1, UPT ;  /* 0x000000012700788c */ /* 0x000fe4000bf45270 */
[----:B------:R-:W-:Y:S01]  /*5a20*/  UIMAD.WIDE.U32 UR12, UR37, UR56, URZ ;  /* 0x00000038250c72a5 */ /* 0x000fe2000f8e00ff */
[----:B------:R-:W-:Y:S01]  /*5a30*/  UMOV UR4, UR5 ;  /* 0x0000000500047c82 */ /* 0x000fe20008000000 */
[----:B------:R-:W-:Y:S01]  /*5a40*/  UMOV UR6, UR11 ;  /* 0x0000000b00067c82 */ /* 0x000fe20008000000 */
[----:B-1----:R-:W-:Y:S03]  /*5a50*/  USHF.R.U32.HI UR8, URZ, UR9, UR4 ;  /* 0x00000009ff087299 */ /* 0x002fe60008011604 */
[----:B------:R-:W-:Y:S02]  /*5a60*/  UMOV UR4, UR7 ;  /* 0x0000000700047c82 */ /* 0x000fe40008000000 */
[----:B------:R-:W-:Y:S02]  /*5a70*/  USHF.R.U32.HI UR5, URZ, UR57, UR4 ;  /* 0x00000039ff057299 */ /* 0x000fe40008011604 */
[----:B------:R-:W-:Y:S02]  /*5a80*/  USEL UR4, UR55, UR8, !UP0 ;  /* 0x0000000837047287 */ /* 0x000fe4000c000000 */
[----:B------:R-:W-:Y:S02]  /*5a90*/  USHF.R.U32.HI UR8, URZ, UR9, UR6 ;  /* 0x00000009ff087299 */ /* 0x000fe40008011606 */
[----:B------:R-:W-:Y:S02]  /*5aa0*/  UIMAD.WIDE.U32 UR6, UR4, UR46, URZ ;  /* 0x0000002e040672a5 */ /* 0x000fe4000f8e00ff */
[----:B------:R-:W-:Y:S02]  /*5ab0*/  USEL UR9, UR62, UR5, !UP1 ;  /* 0x000000053e097287 */ /* 0x000fe4000c800000 */
[----:B------:R-:W-:Y:S02]  /*5ac0*/  USEL UR8, UR36, UR8, !UP0 ;  /* 0x0000000824087287 */ /* 0x000fe4000c000000 */
[----:B------:R-:W-:Y:S01]  /*5ad0*/  UIMAD.WIDE.U32 UR10, UR9, UR46, URZ ;  /* 0x0000002e090a72a5 */ /* 0x000fe2000f8e00ff */
[----:B------:R-:W-:Y:S01]  /*5ae0*/  UMOV UR6, UR7 ;  /* 0x0000000700067c82 */ /* 0x000fe20008000000 */
[----:B------:R-:W-:Y:S01]  /*5af0*/  UMOV UR5, UR13 ;  /* 0x0000000d00057c82 */ /* 0x000fe20008000000 */
[----:B------:R-:W-:Y:S02]  /*5b00*/  @UP2 USHF.R.U32.HI UR4, URZ, UR47, UR6 ;  /* 0x0000002fff042299 */ /* 0x000fe40008011606 */
[----:B------:R-:W-:Y:S02]  /*5b10*/  USHF.R.U32.HI UR5, URZ, UR57, UR5 ;  /* 0x00000039ff057299 */ /* 0x000fe40008011605 */
[----:B------:R-:W-:Y:S02]  /*5b20*/  UIMAD UR4, UR39, UR4, URZ ;  /* 0x00000004270472a4 */ /* 0x000fe4000f8e02ff */
[----:B------:R-:W-:Y:S02]  /*5b30*/  USEL UR5, UR37, UR5, !UP1 ;  /* 0x0000000525057287 */ /* 0x000fe4000c800000 */
[----:B------:R-:W-:Y:S01]  /*5b40*/  UISETP.GE.AND UP0, UPT, UR8, UR4, UPT ;  /* 0x000000040800728c */ /* 0x000fe2000bf06270 */
[----:B------:R-:W-:Y:S01]  /*5b50*/  UMOV UR6, UR11 ;  /* 0x0000000b00067c82 */ /* 0x000fe20008000000 */
[----:B------:R-:W-:Y:S02]  /*5b60*/  UIMAD.WIDE.U32 UR10, UR8, UR46, URZ ;  /* 0x0000002e080a72a5 */ /* 0x000fe4000f8e00ff */
[----:B------:R-:W-:Y:S04]  /*5b70*/  @UP2 USHF.R.U32.HI UR9, URZ, UR47, UR6 ;  /* 0x0000002fff092299 */ /* 0x000fe80008011606 */
[----:B------:R-:W-:Y:S01]  /*5b80*/  UIMAD UR6, UR39, UR9, URZ ;  /* 0x00000009270672a4 */ /* 0x000fe2000f8e02ff */
[----:B------:R-:W-:Y:S03]  /*5b90*/  UMOV UR4, UR11 ;  /* 0x0000000b00047c82 */ /* 0x000fe60008000000 */
[----:B------:R-:W-:Y:S02]  /*5ba0*/  UISETP.GE.OR UP0, UPT, UR5, UR6, UP0 ;  /* 0x000000060500728c */ /* 0x000fe40008706670 */
[----:B------:R-:W-:Y:S02]  /*5bb0*/  USHF.R.U32.HI UR4, URZ, UR47, UR4 ;  /* 0x0000002fff047299 */ /* 0x000fe40008011604 */
[----:B------:R-:W-:Y:S02]  /*5bc0*/  UIMAD.WIDE.U32 UR6, UR5, UR46, URZ ;  /* 0x0000002e050672a5 */ /* 0x000fe4000f8e00ff */
[----:B------:R-:W-:Y:S02]  /*5bd0*/  USEL UR11, UR8, UR4, !UP2 ;  /* 0x00000004080b7287 */ /* 0x000fe4000d000000 */
[----:B------:R-:W-:Y:S02]  /*5be0*/  UIADD3 UR6, UPT, UPT, -UR5, URZ, URZ ;  /* 0x000000ff05067290 */ /* 0x000fe4000fffe1ff */
[----:B------:R-:W-:Y:S02]  /*5bf0*/  UIADD3 UR10, UPT, UPT, -UR11, URZ, URZ ;  /* 0x000000ff0b0a7290 */ /* 0x000fe4000fffe1ff */
[----:B------:R-:W-:Y:S02]  /*5c00*/  UIMAD UR6, UR45, UR6, UR37 ;  /* 0x000000062d0672a4 */ /* 0x000fe4000f8e0225 */
[----:B------:R-:W-:Y:S01]  /*5c10*/  UIMAD UR10, UR39, UR10, UR8 ;  /* 0x0000000a270a72a4 */ /* 0x000fe2000f8e0208 */
[----:B------:R-:W-:Y:S01]  /*5c20*/  @!UP0 UMOV UR4, UR7 ;  /* 0x0000000700048c82 */ /* 0x000fe20008000000 */
[----:B------:R-:W-:Y:S02]  /*5c30*/  UIADD3 UR7, UPT, UPT, -UR8, URZ, URZ ;  /* 0x000000ff08077290 */ /* 0x000fe4000fffe1ff */
[----:B------:R-:W-:Y:S04]  /*5c40*/  @!UP0 USHF.R.U32.HI UR4, URZ, UR47, UR4 ;  /* 0x0000002fff048299 */ /* 0x000fe80008011604 */
[----:B------:R-:W-:Y:S04]  /*5c50*/  @!UP0 USEL UR4, UR5, UR4, !UP2 ;  /* 0x0000000405048287 */ /* 0x000fe8000d000000 */
[----:B------:R-:W-:Y:S02]  /*5c60*/  @!UP0 UIMAD UR9, UR9, UR10, UR4 ;  /* 0x0000000a090982a4 */ /* 0x000fe4000f8e0204 */
[----:B------:R-:W-:Y:S02]  /*5c70*/  @!UP0 UIADD3 UR10, UPT, UPT, UR11, -UR4, URZ ;  /* 0x800000040b0a8290 */ /* 0x000fe4000fffe0ff */
[----:B------:R-:W-:Y:S02]  /*5c80*/  UIMAD UR4, UR58, UR7, UR36 ;  /* 0x000000073a0472a4 */ /* 0x000fe4000f8e0224 */
[----:B------:R-:W-:Y:S03]  /*5c90*/  @!UP0 UIMAD UR8, UR10, UR39, UR5 ;  /* 0x000000270a0882a4 */ /* 0x000fe6000f8e0205 */
[----:B------:R-:W-:Y:S02]  /*5ca0*/  @!UP0 UMOV UR5, UR9 ;  /* 0x0000000900058c82 */ /* 0x000fe40008000000 */
[----:B------:R-:W-:Y:S02]  /*5cb0*/  UIMAD UR37, UR5, UR45, UR6 ;  /* 0x0000002d052572a4 */ /* 0x000fe4000f8e0206 */
[----:B------:R-:W-:Y:S11]  /*5cc0*/  UIMAD UR36, UR8, UR58, UR4 ;  /* 0x0000003a082472a4 */ /* 0x000ff6000f8e0204 */
[----:B------:R-:W-:Y:S01]  /*5cd0*/  @!UPT UIADD3 URZ, UPT, UPT, URZ, URZ, URZ ;  /* 0x000000fffffff290 */ /* 0x000fe2000fffe0ff */
.L_x_90:
[----:B------:R-:W-:Y:S01]  /*5ce0*/  UISETP.NE.AND UP0, UPT, UR38, 0x1, UPT ;  /* 0x000000012600788c */ /* 0x000fe2000bf05270 */
[----:B------:R-:W-:Y:S01]  /*5cf0*/  @P0 SHF.R.U32.HI R4, RZ, 0x10, R5 ;  /* 0x00000010ff040819 */ /* 0x000fe20000011605 */
[----:B------:R-:W-:Y:S01]  /*5d00*/  USHF.L.U32 UR41, UR26, 0x6, URZ ;  /* 0x000000061a297899 */ /* 0x000fe200080006ff */
[----:B------:R-:W-:Y:S02]  /*5d10*/  R2UR UR11, R58 ;  /* 0x000000003a0b72ca */ /* 0x000fe400000e0000 */
[----:B------:R-:W-:Y:S06]  /*5d20*/  @P0 R2UR UR11, R4 ;  /* 0x00000000040b02ca */ /* 0x000fec00000e0000 */
[----:B------:R-:W1:Y:S07]  /*5d30*/  @!UP0 LDCU.128 UR12, c[0x0][0xb10] ;  /* 0x00016200ff0c87ac */ /* 0x000e6e0008000c00 */
[----:B------:R-:W-:Y:S01]  /*5d40*/  IMAD.U32 R58, RZ, RZ, UR11 ;  /* 0x0000000bff3a7e24 */ /* 0x000fe2000f8e00ff */
[----:B------:R-:W2:Y:S01]  /*5d50*/  @!UP0 LDCU UR5, c[0x0][0xb0c] ;  /* 0x00016180ff0587ac */ /* 0x000ea20008000800 */
[----:B------:R-:W3:Y:S01]  /*5d60*/  @!UP0 LDCU UR10, c[0x0][0xb20] ;  /* 0x00016400ff0a87ac */ /* 0x000ee20008000800 */
[----:B------:R-:W-:Y:S02]  /*5d70*/  UIADD3 UR11, UPT, UPT, UR48, 0x200, URZ ;  /* 0x00000200300b7890 */ /* 0x000fe4000fffe0ff */
[----:B-1----:R-:W-:Y:S02]  /*5d80*/  UIMAD.WIDE.U32 UR8, UR37, UR12, URZ ;  /* 0x0000000c250872a5 */ /* 0x002fe4000f8e00ff */
[----:B------:R-:W-:Y:S02]  /*5d90*/  UIMAD.WIDE.U32 UR6, UR36, UR15, URZ ;  /* 0x0000000f240672a5 */ /* 0x000fe4000f8e00ff */
[----:B------:R-:W-:Y:S03]  /*5da0*/  @!UP0 UISETP.NE.AND UP1, UPT, UR14, 0x1, UPT ;  /* 0x000000010e00888c */ /* 0x000fe6000bf25270 */
[----:B------:R-:W-:Y:S01]  /*5db0*/  @!UP0 UMOV UR4, UR9 ;  /* 0x0000000900048c82 */ /* 0x000fe20008000000 */
[----:B--2---:R-:W-:Y:S02]  /*5dc0*/  @!UP0 UISETP.NE.AND UP2, UPT, UR5, 0x1, UPT ;  /* 0x000000010500888c */ /* 0x004fe4000bf45270 */
[----:B------:R-:W-:Y:S01]  /*5dd0*/  @!UP0 USHF.R.U32.HI UR4, URZ, UR13, UR4 ;  /* 0x0000000dff048299 */ /* 0x000fe20008011604 */
[----:B------:R-:W-:Y:S02]  /*5de0*/  @!UP0 UMOV UR6, UR7 ;  /* 0x0000000700068c82 */ /* 0x000fe40008000000 */
[----:B---3--:R-:W-:Y:S02]  /*5df0*/  @!UP0 USHF.R.U32.HI UR6, URZ, UR10, UR6 ;  /* 0x0000000aff068299 */ /* 0x008fe40008011606 */
[----:B------:R-:W-:Y:S02]  /*5e00*/  @!UP0 USEL UR7, UR37, UR4, !UP2 ;  /* 0x0000000425078287 */ /* 0x000fe4000d000000 */
[----:B------:R-:W-:Y:S04]  /*5e10*/  @!UP0 USEL UR6, UR36, UR6, !UP1 ;  /* 0x0000000624068287 */ /* 0x000fe8000c800000 */
[----:B------:R-:W-:Y:S02]  /*5e20*/  @!UP0 UIADD3 UR4, UPT, UPT, -UR7, UR6, URZ ;  /* 0x0000000607048290 */ /* 0x000fe4000fffe1ff */
[----:B------:R-:W-:Y:S02]  /*5e30*/  @!UP0 UIADD3 UR6, UPT, UPT, UR7, -UR6, URZ ;  /* 0x8000000607068290 */ /* 0x000fe4000fffe0ff */
[----:B------:R-:W-:Y:S02]  /*5e40*/  @!UP0 UIMAD UR37, UR4, UR5, UR37 ;  /* 0x00000005042582a4 */ /* 0x000fe4000f8e0225 */
[----:B------:R-:W-:Y:S02]  /*5e50*/  @!UP0 UIMAD UR36, UR6, UR14, UR36 ;  /* 0x0000000e062482a4 */ /* 0x000fe4000f8e0224 */
[----:B------:R-:W-:Y:S09]  /*5e60*/  ULOP3.LUT UP0, URZ, UR11, 0x1b0, URZ, 0xc0, !UPT ;  /* 0x000001b00bff7892 */ /* 0x000ff2000f80c0ff */
[----:B------:R-:W-:Y:S05]  /*5e70*/  BRA.U !UP0, `(.L_x_91) ;  /* 0x00000001087c7547 */ /* 0x000fea000b800000 */
[----:B------:R-:W1:Y:S01]  /*5e80*/  LDCU.64 UR8, c[0x4][0x80] ;  /* 0x01001000ff0877ac */ /* 0x000e620008000a00 */
[----:B------:R-:W-:Y:S01]  /*5e90*/  MOV R16, 0x0 ;  /* 0x0000000000107802 */ /* 0x000fe20000000f00 */
[----:B------:R-:W-:Y:S02]  /*5ea0*/  HFMA2 R12, -RZ, RZ, 0, 5.9604644775390625e-08 ;  /* 0x00000001ff0c7431 */ /* 0x000fe400000001ff */
[----:B------:R-:W-:Y:S01]  /*5eb0*/  IMAD.MOV.U32 R8, RZ, RZ, 0x70 ;  /* 0x00000070ff087424 */ /* 0x000fe200078e00ff */
[----:B------:R2:W3:Y:S01]  /*5ec0*/  LDC.64 R14, c[0x4][R16] ;  /* 0x01000000100e7b82 */ /* 0x0004e20000000a00 */
[----:B------:R-:W4:Y:S01]  /*5ed0*/  LDCU.64 UR6, c[0x4][0x88] ;  /* 0x01001100ff0677ac */ /* 0x000f220008000a00 */
[----:B------:R-:W-:Y:S01]  /*5ee0*/  IMAD.MOV.U32 R13, RZ, RZ, RZ ;  /* 0x000000ffff0d7224 */ /* 0x000fe200078e00ff */
[----:B------:R-:W2:Y:S01]  /*5ef0*/  LDCU.64 UR4, c[0x4][0x8] ;  /* 0x01000100ff0477ac */ /* 0x000ea20008000a00 */
[----:B-1----:R-:W-:Y:S01]  /*5f00*/  MOV R5, UR9 ;  /* 0x0000000900057c02 */ /* 0x002fe20008000f00 */
[----:B------:R-:W-:Y:S01]  /*5f10*/  IMAD.U32 R4, RZ, RZ, UR8 ;  /* 0x00000008ff047e24 */ /* 0x000fe2000f8e00ff */
[----:B----4-:R-:W-:Y:S01]  /*5f20*/  MOV R7, UR7 ;  /* 0x0000000700077c02 */ /* 0x010fe20008000f00 */
[----:B------:R-:W-:Y:S01]  /*5f30*/  IMAD.U32 R6, RZ, RZ, UR6 ;  /* 0x00000006ff067e24 */ /* 0x000fe2000f8e00ff */
[----:B--2---:R-:W-:Y:S01]  /*5f40*/  MOV R11, UR5 ;  /* 0x00000005000b7c02 */ /* 0x004fe20008000f00 */
[----:B------:R-:W-:Y:S02]  /*5f50*/  IMAD.U32 R10, RZ, RZ, UR4 ;  /* 0x00000004ff0a7e24 */ /* 0x000fe4000f8e00ff */
[----:B------:R-:W-:Y:S07]  /*5f60*/  LEPC R20, `(.L_x_92) ;  /* 0x000000001014794e */ /* 0x000fee0000000000 */
[----:B---3-5:R-:W-:Y:S05]  /*5f70*/  CALL.ABS.NOINC R14 ;  /* 0x000000000e007343 */ /* 0x028fea0003c00000 */
.L_x_92:
[----:B------:R-:W1:Y:S01]  /*5f80*/  LDCU.64 UR8, c[0x4][0x80] ;  /* 0x01001000ff0877ac */ /* 0x000e620008000a00 */
[----:B------:R-:W2:Y:S01]  /*5f90*/  LDC.64 R16, c[0x4][R16] ;  /* 0x0100000010107b82 */ /* 0x000ea20000000a00 */
[----:B------:R-:W-:Y:S02]  /*5fa0*/  HFMA2 R12, -RZ, RZ, 0, 5.9604644775390625e-08 ;  /* 0x00000001ff0c7431 */ /* 0x000fe400000001ff */
[----:B------:R-:W-:Y:S02]  /*5fb0*/  IMAD.MOV.U32 R8, RZ, RZ, 0x70 ;  /* 0x00000070ff087424 */ /* 0x000fe400078e00ff */
[----:B------:R-:W-:Y:S01]  /*5fc0*/  IMAD.MOV.U32 R13, RZ, RZ, RZ ;  /* 0x000000ffff0d7224 */ /* 0x000fe200078e00ff */
[----:B------:R-:W3:Y:S01]  /*5fd0*/  LDCU.64 UR6, c[0x4][0x88] ;  /* 0x01001100ff0677ac */ /* 0x000ee20008000a00 */
[----:B------:R-:W4:Y:S01]  /*5fe0*/  LDCU.64 UR4, c[0x4][0x8] ;  /* 0x01000100ff0477ac */ /* 0x000f220008000a00 */
[----:B-1----:R-:W-:Y:S02]  /*5ff0*/  MOV R4, UR8 ;  /* 0x0000000800047c02 */ /* 0x002fe40008000f00 */
[----:B------:R-:W-:Y:S02]  /*6000*/  MOV R5, UR9 ;  /* 0x0000000900057c02 */ /* 0x000fe40008000f00 */
[----:B---3--:R-:W-:Y:S01]  /*6010*/  MOV R7, UR7 ;  /* 0x0000000700077c02 */ /* 0x008fe20008000f00 */
[----:B------:R-:W-:Y:S01]  /*6020*/  IMAD.U32 R6, RZ, RZ, UR6 ;  /* 0x00000006ff067e24 */ /* 0x000fe2000f8e00ff */
[----:B----4-:R-:W-:Y:S01]  /*6030*/  MOV R11, UR5 ;  /* 0x00000005000b7c02 */ /* 0x010fe20008000f00 */
[----:B------:R-:W-:Y:S02]  /*6040*/  IMAD.U32 R10, RZ, RZ, UR4 ;  /* 0x00000004ff0a7e24 */ /* 0x000fe4000f8e00ff */
[----:B------:R-:W-:Y:S07]  /*6050*/  LEPC R20, `(.L_x_91) ;  /* 0x000000001014794e */ /* 0x000fee0000000000 */
[----:B--2---:R-:W-:Y:S05]  /*6060*/  CALL.ABS.NOINC R16 ;  /* 0x0000000010007343 */ /* 0x004fea0003c00000 */
.L_x_91:
[----:B------:R-:W-:Y:S02]  /*6070*/  R2UR UR6, R56 ;  /* 0x00000000380672ca */ /* 0x000fe400000e0000 */
[----:B------:R-:W-:Y:S02]  /*6080*/  R2UR UR5, R51 ;  /* 0x00000000330572ca */ /* 0x000fe400000e0000 */
[----:B------:R-:W-:Y:S02]  /*6090*/  R2UR UR4, R50 ;  /* 0x00000000320472ca */ /* 0x000fe400000e0000 */
[----:B------:R-:W-:Y:S02]  /*60a0*/  ISETP.NE.U32.AND P4, PT, R42, RZ, PT ;  /* 0x000000ff2a00720c */ /* 0x000fe40003f85070 */
[----:B------:R-:W-:Y:S02]  /*60b0*/  ISETP.NE.U32.AND P2, PT, RZ, UR60, PT ;  /* 0x0000003cff007c0c */ /* 0x000fe4000bf45070 */
[----:B------:R-:W-:Y:S02]  /*60c0*/  ISETP.NE.AND.EX P4, PT, R43, RZ, PT, P4 ;  /* 0x000000ff2b00720c */ /* 0x000fe40003f85340 */
[----:B------:R-:W-:Y:S01]  /*60d0*/  ISETP.NE.AND.EX P2, PT, RZ, UR61, PT, P2 ;  /* 0x0000003dff007c0c */ /* 0x000fe2000bf45320 */
[----:B------:R-:W-:Y:S02]  /*60e0*/  UISETP.NE.AND UP2, UPT, UR6, URZ, UPT ;  /* 0x000000ff0600728c */ /* 0x000fe4000bf45270 */
[----:B------:R-:W-:Y:S04]  /*60f0*/  UISETP.NE.U32.AND UP0, UPT, UR5, URZ, UPT ;  /* 0x000000ff0500728c */ /* 0x000fe8000bf05070 */
[----:B------:R-:W-:Y:S01]  /*6100*/  UISETP.NE.AND.EX UP1, UPT, UR4, URZ, UPT, UP0 ;  /* 0x000000ff0400728c */ /* 0x000fe2000bf25300 */
[----:B------:R-:W-:Y:S01]  /*6110*/  PLOP3.LUT P1, PT, PT, PT, UP2, 0x80, 0x8 ;  /* 0x000000000008781c */ /* 0x000fe20003f2f028 */
[----:B------:R-:W-:Y:S03]  /*6120*/  UPLOP3.LUT UP0, UPT, UPT, UPT, UPT, 0x40, 0x4 ;  /* 0x000000000004789c */ /* 0x000fe60003f0e870 */
[----:B------:R-:W-:Y:S06]  /*6130*/  @UP2 UPLOP3.LUT UP0, UPT, UPT, UPT, UP1, 0x80, 0x8 ;  /* 0x000000000008289c */ /* 0x000fec0003f0f010 */
[----:B------:R-:W-:Y:S01]  /*6140*/  PLOP3.LUT P0, PT, PT, PT, UP0, 0x80, 0x8 ;  /* 0x000000000008781c */ /* 0x000fe20003f0f008 */
[----:B------:R-:W-:Y:S01]  /*6150*/  @!UPT UIADD3 URZ, UPT, UPT, URZ, URZ, URZ ;  /* 0x000000fffffff290 */ /* 0x000fe2000fffe0ff */
[----:B------:R-:W-:Y:S11]  /*6160*/  BRA.U !UP1, `(.L_x_93) ;  /* 0x0000000109407547 */ /* 0x000ff6000b800000 */
[----:B------:R-:W-:Y:S01]  /*6170*/  UISETP.NE.U32.AND UP0, UPT, UR60, URZ, UPT ;  /* 0x000000ff3c00728c */ /* 0x000fe2000bf05070 */
[----:B------:R-:W-:Y:S01]  /*6180*/  R2UR UR6, R51 ;  /* 0x00000000330672ca */ /* 0x000fe200000e0000 */
[----:B------:R-:W1:Y:S01]  /*6190*/  LDCU.64 UR8, c[0x0][0x358] ;  /* 0x00006b00ff0877ac */ /* 0x000e620008000a00 */
[----:B------:R-:W-:Y:S02]  /*61a0*/  HFMA2 R48, -RZ, RZ, 0, 5.9604644775390625e-08 ;  /* 0x00000001ff307431 */ /* 0x000fe400000001ff */
[----:B------:R-:W-:Y:S01]  /*61b0*/  IMAD.MOV.U32 R0, RZ, RZ, 0x1 ;  /* 0x00000001ff007424 */ /* 0x000fe200078e00ff */
[----:B------:R-:W-:Y:S06]  /*61c0*/  UISETP.NE.AND.EX UP0, UPT, UR61, URZ, UPT, UP0 ;  /* 0x000000ff3d00728c */ /* 0x000fec000bf05300 */
[----:B------:R-:W-:Y:S05]  /*61d0*/  PLOP3.LUT P3, PT, PT, PT, UP0, 0x80, 0x8 ;  /* 0x000000000008781c */ /* 0x000fea0003f6f008 */
[----:B------:R-:W2:Y:S01]  /*61e0*/  @UP0 LDCU.64 UR4, c[0x0][0x888] ;  /* 0x00011100ff0407ac */ /* 0x000ea20008000a00 */
[----:B------:R-:W-:Y:S07]  /*61f0*/  @UP0 UIMAD UR6, UR52, UR6, URZ ;  /* 0x00000006340602a4 */ /* 0x000fee000f8e02ff */
[----:B------:R-:W-:Y:S01]  /*6200*/  @!P3 PRMT R48, R0, 0x7610, R48 ;  /* 0x000076100030b816 */ /* 0x000fe20000000030 */
[----:B--2---:R-:W-:Y:S06]  /*6210*/  @UP0 UIMAD.WIDE UR4, UR6, 0x4, UR4 ;  /* 0x00000004060408a5 */ /* 0x004fec000f8e0204 */
[----:B-----5:R-:W-:Y:S02]  /*6220*/  IMAD.U32 R26, RZ, RZ, UR4 ;  /* 0x00000004ff1a7e24 */ /* 0x020fe4000f8e00ff */
[----:B------:R-:W-:Y:S03]  /*6230*/  IMAD.U32 R27, RZ, RZ, UR5 ;  /* 0x00000005ff1b7e24 */ /* 0x000fe6000f8e00ff */
[----:B------:R-:W2:Y:S02]  /*6240*/  @!UP0 LDCU UR4, c[0x0][0x880] ;  /* 0x00011000ff0487ac */ /* 0x000ea40008000800 */
[----:B-1----:R1:W5:Y:S02]  /*6250*/  @P3 LDG.E R26, desc[UR8][R26.64] ;  /* 0x000000081a1a3981 */ /* 0x002364000c1e1900 */
[----:B-12---:R-:W-:Y:S02]  /*6260*/  @!P3 MOV R26, UR4 ;  /* 0x00000004001abc02 */ /* 0x006fe40008000f00 */
.L_x_93:
[----:B------:R-:W-:Y:S05]  /*6270*/  @!P4 BRA `(.L_x_94) ;  /* 0x000000000024c947 */ /* 0x000fea0003800000 */
[----:B------:R-:W-:Y:S01]  /*6280*/  ISETP.NE.U32.AND P3, PT, R40, RZ, PT ;  /* 0x000000ff2800720c */ /* 0x000fe20003f65070 */
[----:B------:R-:W1:Y:S03]  /*6290*/  LDCU.64 UR4, c[0x0][0x358] ;  /* 0x00006b00ff0477ac */ /* 0x000e660008000a00 */
[----:B------:R-:W-:Y:S11]  /*62a0*/  ISETP.NE.AND.EX P3, PT, R41, RZ, PT, P3 ;  /* 0x000000ff2900720c */ /* 0x000ff60003f65330 */
[----:B------:R-:W-:Y:S02]  /*62b0*/  @!UPT UIADD3 URZ, UPT, UPT, URZ, URZ, URZ ;  /* 0x000000fffffff290 */ /* 0x000fe4000fffe0ff */
[----:B------:R-:W2:Y:S01]  /*62c0*/  @P3 LDC.64 R4, c[0x0][0x8a8] ;  /* 0x00022a00ff043b82 */ /* 0x000ea20000000a00 */
[----:B------:R-:W-:Y:S04]  /*62d0*/  @P3 IMAD R0, R42, UR52, RZ ;  /* 0x000000342a003c24 */ /* 0x000fe8000f8e02ff */
[----:B--2---:R-:W-:Y:S05]  /*62e0*/  @P3 IMAD.WIDE R4, R0, 0x4, R4 ;  /* 0x0000000400043825 */ /* 0x004fea00078e0204 */
[----:B-1---5:R1:W5:Y:S02]  /*62f0*/  @P3 LDG.E R24, desc[UR4][R4.64] ;  /* 0x0000000404183981 */ /* 0x022364000c1e1900 */
[----:B-1----:R-:W2:Y:S02]  /*6300*/  @!P3 LDC R24, c[0x0][0x8a0] ;  /* 0x00022800ff18bb82 */ /* 0x002ea40000000800 */
.L_x_94:
[----:B-----5:R-:W-:Y:S01]  /*6310*/  FSETP.NEU.AND P4, PT, R26, RZ, PT ;  /* 0x000000ff1a00720b */ /* 0x020fe20003f8d000 */
[----:B------:R-:W1:Y:S01]  /*6320*/  LDCU.128 UR8, c[0x0][0xa80] ;  /* 0x00015000ff0877ac */ /* 0x000e620008000c00 */
[----:B------:R-:W-:Y:S01]  /*6330*/  SEL R5, RZ, 0xffffffff, P2 ;  /* 0xffffffffff057807 */ /* 0x000fe20001000000 */
[----:B------:R-:W-:Y:S01]  /*6340*/  BSSY B1, `(.L_x_95) ;  /* 0x000004f000017945 */ /* 0x000fe20003800000 */
[----:B------:R-:W-:Y:S01]  /*6350*/  @P1 LOP3.LUT P2, RZ, R48, 0xff, RZ, 0xc0, !PT ;  /* 0x000000ff30ff1812 */ /* 0x000fe2000784c0ff */
[----:B------:R-:W-:Y:S01]  /*6360*/  IMAD.MOV.U32 R67, RZ, RZ, 0x1 ;  /* 0x00000001ff437424 */ /* 0x000fe200078e00ff */
[----:B------:R-:W-:Y:S01]  /*6370*/  @P1 SEL R0, RZ, 0xffffffff, P4 ;  /* 0xffffffffff001807 */ /* 0x000fe20002000000 */
[----:B------:R-:W-:Y:S01]  /*6380*/  IMAD.IADD R25, R23, 0x1, R2 ;  /* 0x0000000117197824 */ /* 0x000fe200078e0202 */
[----:B------:R-:W-:Y:S01]  /*6390*/  LEA R27, R22, UR48, 0x3 ;  /* 0x00000030161b7c11 */ /* 0x000fe2000f8e18ff */
[----:B------:R-:W-:Y:S01]  /*63a0*/  ULOP3.LUT UR4, UR54, 0x1, URZ, 0x3c, !UPT ;  /* 0x0000000136047892 */ /* 0x000fe2000f8e3cff */
[----:B------:R-:W-:Y:S01]  /*63b0*/  @P0 SEL R0, R5, R0, !P2 ;  /* 0x0000000005000207 */ /* 0x000fe20005000000 */
[----:B------:R-:W-:Y:S01]  /*63c0*/  USHF.L.U32 UR12, UR51, 0x6, URZ ;  /* 0x00000006330c7899 */ /* 0x000fe200080006ff */
[----:B------:R-:W-:Y:S01]  /*63d0*/  R2UR UR6, R53 ;  /* 0x00000000350672ca */ /* 0x000fe200000e0000 */
[----:B------:R-:W-:Y:S01]  /*63e0*/  IMAD.U32 R66, RZ, RZ, UR49 ;  /* 0x00000031ff427e24 */ /* 0x000fe2000f8e00ff */
[----:B------:R-:W-:Y:S01]  /*63f0*/  @P1 LOP3.LUT R0, R0, 0x1, RZ, 0xc0, !PT ;  /* 0x0000000100001812 */ /* 0x000fe200078ec0ff */
[----:B------:R-:W-:Y:S01]  /*6400*/  IMAD.U32 R65, RZ, RZ, UR4 ;  /* 0x00000004ff417e24 */ /* 0x000fe2000f8e00ff */
[----:B------:R-:W-:Y:S01]  /*6410*/  R2UR UR13, R52 ;  /* 0x00000000340d72ca */ /* 0x000fe200000e0000 */
[----:B------:R-:W-:Y:S01]  /*6420*/  IMAD.U32 R61, RZ, RZ, UR12 ;  /* 0x0000000cff3d7e24 */ /* 0x000fe2000f8e00ff */
[----:B------:R-:W-:Y:S01]  /*6430*/  ISETP.NE.U32.OR P6, PT, R0, 0x1, !P1 ;  /* 0x000000010000780c */ /* 0x000fe20004fc5470 */
[----:B------:R-:W-:Y:S01]  /*6440*/  IMAD.U32 R0, RZ, RZ, UR49 ;  /* 0x00000031ff007e24 */ /* 0x000fe2000f8e00ff */
[----:B-1----:R-:W-:Y:S01]  /*6450*/  UIMAD.WIDE.U32 UR4, UR12, UR9, URZ ;  /* 0x000000090c0472a5 */ /* 0x002fe2000f8e00ff */
[----:B------:R-:W-:Y:S01]  /*6460*/  PLOP3.LUT P3, PT, PT, PT, UP1, 0x80, 0x8 ;  /* 0x000000000008781c */ /* 0x000fe20003f6f018 */
[----:B------:R-:W-:Y:S01]  /*6470*/  UISETP.NE.AND UP0, UPT, UR8, 0x1, UPT ;  /* 0x000000010800788c */ /* 0x000fe2000bf05270 */
[----:B------:R-:W-:Y:S02]  /*6480*/  LOP3.LUT P5, R62, R48, 0xff, RZ, 0xc0, !PT ;  /* 0x000000ff303e7812 */ /* 0x000fe400078ac0ff */
[----:B------:R-:W-:Y:S02]  /*6490*/  CS2R R38, SRZ ;  /* 0x0000000000267805 */ /* 0x000fe4000001ff00 */
[----:B------:R-:W-:Y:S02]  /*64a0*/  LEA R0, R0, UR48, 0x3 ;  /* 0x0000003000007c11 */ /* 0x000fe4000f8e18ff */
[----:B------:R-:W-:Y:S01]  /*64b0*/  CS2R R36, SRZ ;  /* 0x0000000000247805 */ /* 0x000fe2000001ff00 */
[----:B------:R-:W-:Y:S01]  /*64c0*/  UMOV UR4, UR5 ;  /* 0x0000000500047c82 */ /* 0x000fe20008000000 */
[----:B------:R-:W-:Y:S01]  /*64d0*/  SEL R4, RZ, 0xffffffff, P4 ;  /* 0xffffffffff047807 */ /* 0x000fe20002000000 */
[----:B------:R-:W-:Y:S01]  /*64e0*/  USHF.R.U32.HI UR4, URZ, UR10, UR4 ;  /* 0x0000000aff047299 */ /* 0x000fe20008011604 */
[----:B------:R-:W-:Y:S02]  /*64f0*/  P2R R63, PR, RZ, 0x40 ;  /* 0x00000040ff3f7803 */ /* 0x000fe40000000000 */
[----:B------:R-:W-:Y:S02]  /*6500*/  CS2R R30, SRZ ;  /* 0x00000000001e7805 */ /* 0x000fe4000001ff00 */
[----:B------:R-:W-:Y:S01]  /*6510*/  @P6 SHF.L.U32 R3, R65, 0x1f, RZ ;  /* 0x0000001f41036819 */ /* 0x000fe200000006ff */
[----:B------:R-:W-:Y:S01]  /*6520*/  USEL UR4, UR12, UR4, !UP0 ;  /* 0x000000040c047287 */ /* 0x000fe2000c000000 */
[----:B------:R-:W-:Y:S01]  /*6530*/  @P3 SEL R4, R5, R4, !P5 ;  /* 0x0000000405043207 */ /* 0x000fe20006800000 */
[----:B------:R-:W-:Y:S01]  /*6540*/  UISETP.NE.AND UP0, UPT, UR11, 0x1, UPT ;  /* 0x000000010b00788c */ /* 0x000fe2000bf05270 */
[----:B------:R1:W3:Y:S01]  /*6550*/  @P6 SYNCS.PHASECHK.TRANS64.TRYWAIT P1, [R0+URZ+0xd0], R3 ;  /* 0x0000d003000065a7 */ /* 0x0002e200080211ff */
[----:B------:R-:W-:Y:S01]  /*6560*/  UIMAD.WIDE.U32 UR6, UR4, UR6, URZ ;  /* 0x00000006040672a5 */ /* 0x000fe2000f8e00ff */
[----:B------:R-:W-:Y:S01]  /*6570*/  LOP3.LUT R4, R4, 0x1, RZ, 0xc0, !PT ;  /* 0x0000000104047812 */ /* 0x000fe200078ec0ff */
[----:B------:R-:W-:Y:S01]  /*6580*/  IMAD.U32 R60, RZ, RZ, UR4 ;  /* 0x00000004ff3c7e24 */ /* 0x000fe2000f8e00ff */
[----:B------:R-:W-:Y:S02]  /*6590*/  CS2R R28, SRZ ;  /* 0x00000000001c7805 */ /* 0x000fe4000001ff00 */
[----:B------:R-:W-:Y:S01]  /*65a0*/  PLOP3.LUT P2, PT, PT, PT, UP0, 0x80, 0x8 ;  /* 0x000000000008781c */ /* 0x000fe20003f4f008 */
[----:B------:R-:W-:Y:S01]  /*65b0*/  IMAD R6, RZ, RZ, -UR4 ;  /* 0x80000004ff067e24 */ /* 0x000fe2000f8e02ff */
[----:B------:R-:W-:Y:S01]  /*65c0*/  UMOV UR5, UR7 ;  /* 0x0000000700057c82 */ /* 0x000fe20008000000 */
[----:B------:R-:W-:Y:S01]  /*65d0*/  IMAD.U32 R59, RZ, RZ, UR4 ;  /* 0x00000004ff3b7e24 */ /* 0x000fe2000f8e00ff */
[----:B------:R-:W-:Y:S01]  /*65e0*/  USHF.R.U32.HI UR5, URZ, UR13, UR5 ;  /* 0x0000000dff057299 */ /* 0x000fe20008011605 */
[----:B------:R-:W-:Y:S05]  /*65f0*/  IMAD R61, R6, UR8, R61 ;  /* 0x00000008063d7c24 */ /* 0x000fea000f8e023d */
[----:B------:R-:W-:Y:S02]  /*6600*/  SEL R60, R60, UR5, !P2 ;  /* 0x000000053c3c7c07 */ /* 0x000fe4000d000000 */
[----:B------:R-:W-:Y:S03]  /*6610*/  ISETP.NE.U32.AND P2, PT, R4, 0x1, PT ;  /* 0x000000010400780c */ /* 0x000fe60003f45070 */
[----:B------:R-:W-:Y:S01]  /*6620*/  IMAD.MOV R5, RZ, RZ, -R60 ;  /* 0x000000ffff057224 */ /* 0x000fe200078e0a3c */
[----:B------:R-:W-:Y:S02]  /*6630*/  P2R R68, PR, RZ, 0x4 ;  /* 0x00000004ff447803 */ /* 0x000fe40000000000 */
[----:B-1----:R-:W-:Y:S01]  /*6640*/  SHF.L.U32 R3, R45, 0x1f, RZ ;  /* 0x0000001f2d037819 */ /* 0x002fe200000006ff */
[----:B------:R-:W-:Y:S03]  /*6650*/  IMAD R59, R5, UR11, R59 ;  /* 0x0000000b053b7c24 */ /* 0x000fe6000f8e023b */
[----:B------:R1:W4:Y:S01]  /*6660*/  SYNCS.PHASECHK.TRANS64.TRYWAIT P0, [R27+URZ+0x120], R3 ;  /* 0x000120031b0075a7 */ /* 0x00032200080011ff */
[----:B---3--:R-:W-:Y:S01]  /*6670*/  @P6 SEL R67, RZ, 0x1, !P1 ;  /* 0x00000001ff436807 */ /* 0x008fe20004800000 */
[----:B-1----:R-:W-:Y:S06]  /*6680*/  @!P6 BRA `(.L_x_96) ;  /* 0x000000000068e947 */ /* 0x002fec0003800000 */
[----:B------:R-:W-:Y:S01]  /*6690*/  HFMA2 R31, -RZ, RZ, 0, 0 ;  /* 0x00000000ff1f7431 */ /* 0x000fe200000001ff */
[----:B------:R-:W-:Y:S01]  /*66a0*/  ISETP.NE.AND P1, PT, R67, RZ, PT ;  /* 0x000000ff4300720c */ /* 0x000fe20003f25270 */
[----:B------:R-:W-:Y:S01]  /*66b0*/  IMAD.U32 R2, RZ, RZ, UR49 ;  /* 0x00000031ff027e24 */ /* 0x000fe2000f8e00ff */
[----:B------:R-:W-:Y:S11]  /*66c0*/  BSSY B0, `(.L_x_97) ;  /* 0x0000005000007945 */ /* 0x000ff60003800000 */
[----:B------:R-:W-:Y:S05]  /*66d0*/  @P1 BRA `(.L_x_98) ;  /* 0x00000000000c1947 */ /* 0x000fea0003800000 */
[----:B------:R-:W-:Y:S04]  /*66e0*/  SHF.L.U32 R4, R65, 0x1f, RZ ;  /* 0x0000001f41047819 */ /* 0x000fe800000006ff */
[----:B------:R-:W1:Y:S02]  /*66f0*/  SYNCS.PHASECHK.TRANS64.TRYWAIT P1, [R0+URZ+0xd0], R4 ;  /* 0x0000d004000075a7 */ /* 0x000e6400080211ff */
[----:B-1----:R-:W-:Y:S05]  /*6700*/  @!P1 BRA `(.L_x_99) ;  /* 0x0000002000349947 */ /* 0x002fea0003800000 */
.L_x_98:
[----:B------:R-:W-:Y:S05]  /*6710*/  BSYNC B0 ;  /* 0x0000000000007941 */ /* 0x000fea0003800000 */
.L_x_97:
[----:B------:R-:W-:Y:S01]  /*6720*/  ISETP.NE.AND P1, PT, R68, RZ, PT ;  /* 0x000000ff4400720c */ /* 0x000fe20003f25270 */
[----:B------:R-:W-:Y:S01]  /*6730*/  IMAD.MOV.U32 R30, RZ, RZ, RZ ;  /* 0x000000ffff1e7224 */ /* 0x000fe200078e00ff */
[----:B------:R-:W-:Y:S02]  /*6740*/  CS2R R28, SRZ ;  /* 0x00000000001c7805 */ /* 0x000fe4000001ff00 */
[----:B------:R-:W-:Y:S02]  /*6750*/  CS2R R38, SRZ ;  /* 0x0000000000267805 */ /* 0x000fe4000001ff00 */
[----:B------:R-:W-:Y:S07]  /*6760*/  CS2R R36, SRZ ;  /* 0x0000000000247805 */ /* 0x000fee000001ff00 */
[----:B------:R-:W-:Y:S01]  /*6770*/  @P1 IMAD R2, R2, 0x800, R46 ;  /* 0x0000080002021824 */ /* 0x000fe200078e022e */
[----:B------:R-:W-:Y:S05]  /*6780*/  @P1 WARPSYNC.ALL ;  /* 0x0000000000001948 */ /* 0x000fea0003800000 */
[----:B------:R-:W-:Y:S01]  /*6790*/  @P1 LEA R2, R2, UR48, 0x1 ;  /* 0x0000003002021c11 */ /* 0x000fe2000f8e08ff */
[----:B------:R-:W-:Y:S04]  /*67a0*/  UIADD3 UR4, UPT, UPT, UR49, 0x1, URZ ;  /* 0x0000000131047890 */ /* 0x000fe8000fffe0ff */
[----:B------:R3:W2:Y:S01]  /*67b0*/  @P1 LDSM.16.M88.4 R28, [R2+0x200] ;  /* 0x00020000021c183b */ /* 0x0006a20000000200 */
[----:B------:R-:W-:Y:S01]  /*67c0*/  UISETP.NE.AND UP0, UPT, UR4, 0x3, UPT ;  /* 0x000000030400788c */ /* 0x000fe2000bf05270 */
[----:B-1----:R-:W-:Y:S03]  /*67d0*/  @P1 IMAD R0, R57, 0x2, R2 ;  /* 0x0000000239001824 */ /* 0x002fe600078e0202 */
[----:B------:R-:W-:Y:S02]  /*67e0*/  USEL UR5, URZ, 0x1, UP0 ;  /* 0x00000001ff057887 */ /* 0x000fe40008000000 */
[----:B------:R3:W1:Y:S01]  /*67f0*/  @P1 LDSM.16.M88.4 R36, [R0+0x200] ;  /* 0x000200000024183b */ /* 0x0006620000000200 */
[----:B------:R-:W-:Y:S03]  /*6800*/  USEL UR4, UR4, URZ, UP0 ;  /* 0x000000ff04047287 */ /* 0x000fe60008000000 */
[----:B------:R-:W-:Y:S03]  /*6810*/  LOP3.LUT R65, R65, UR5, RZ, 0x3c, !PT ;  /* 0x0000000541417c12 */ /* 0x000fe6000f8e3cff */
[----:B------:R-:W-:Y:S02]  /*6820*/  IMAD.U32 R66, RZ, RZ, UR4 ;  /* 0x00000004ff427e24 */ /* 0x000fe4000f8e00ff */
.L_x_96:
[----:B------:R-:W-:Y:S05]  /*6830*/  BSYNC B1 ;  /* 0x0000000000017941 */ /* 0x000fea0003800000 */
.L_x_95:
[----:B---3--:R-:W-:Y:S04]  /*6840*/  SHF.R.U32.HI R0, RZ, 0x15, R25 ;  /* 0x00000015ff007819 */ /* 0x008fe80000011619 */
[----:B------:R-:W-:Y:S01]  /*6850*/  LOP3.LUT P1, RZ, R0, 0x3, R49, 0x48, !PT ;  /* 0x0000000300ff7812 */ /* 0x000fe20007824831 */
[----:B------:R-:W-:Y:S01]  /*6860*/  @!UPT UIADD3 URZ, UPT, UPT, URZ, URZ, URZ ;  /* 0x000000fffffff290 */ /* 0x000fe2000fffe0ff */
[----:B----4-:R-:W-:Y:S11]  /*6870*/  @P0 BRA `(.L_x_100) ;  /* 0x0000000000080947 */ /* 0x010ff60003800000 */
[----:B------:R-:W3:Y:S02]  /*6880*/  SYNCS.PHASECHK.TRANS64.TRYWAIT P0, [R27+URZ+0x120], R3 ;  /* 0x000120031b0075a7 */ /* 0x000ee400080011ff */
[----:B---3--:R-:W-:Y:S05]  /*6890*/  @!P0 BRA `(.L_x_101) ;  /* 0x0000001c00e48947 */ /* 0x008fea0003800000 */
.L_x_100:
[----:B------:R-:W-:Y:S05]  /*68a0*/  @!P1 BRA `(.L_x_102) ;  /* 0x0000000000409947 */ /* 0x000fea0003800000 */
[----:B------:R-:W4:Y:S01]  /*68b0*/  LDCU.64 UR8, c[0x4][0x70] ;  /* 0x01000e00ff0877ac */ /* 0x000f220008000a00 */
[----:B---3--:R-:W-:Y:S01]  /*68c0*/  MOV R3, 0x0 ;  /* 0x0000000000037802 */ /* 0x008fe20000000f00 */
[----:B------:R-:W-:Y:S02]  /*68d0*/  HFMA2 R12, -RZ, RZ, 0, 5.9604644775390625e-08 ;  /* 0x00000001ff0c7431 */ /* 0x000fe400000001ff */
[----:B------:R-:W-:Y:S02]  /*68e0*/  IMAD.MOV.U32 R8, RZ, RZ, 0x192 ;  /* 0x00000192ff087424 */ /* 0x000fe400078e00ff */
[----:B------:R-:W-:Y:S01]  /*68f0*/  IMAD.MOV.U32 R13, RZ, RZ, RZ ;  /* 0x000000ffff0d7224 */ /* 0x000fe200078e00ff */
[----:B------:R-:W3:Y:S01]  /*6900*/  LDCU.64 UR6, c[0x4][0x78] ;  /* 0x01000f00ff0677ac */ /* 0x000ee20008000a00 */
[----:B------:R-:W1:Y:S01]  /*6910*/  LDC.64 R2, c[0x4][R3] ;  /* 0x0100000003027b82 */ /* 0x000e620000000a00 */
[----:B------:R-:W5:Y:S01]  /*6920*/  LDCU.64 UR4, c[0x4][0x10] ;  /* 0x01000200ff0477ac */ /* 0x000f620008000a00 */
[----:B----4-:R-:W-:Y:S01]  /*6930*/  MOV R5, UR9 ;  /* 0x0000000900057c02 */ /* 0x010fe20008000f00 */
[----:B------:R-:W-:Y:S01]  /*6940*/  IMAD.U32 R4, RZ, RZ, UR8 ;  /* 0x00000008ff047e24 */ /* 0x000fe2000f8e00ff */
[----:B---3--:R-:W-:Y:S01]  /*6950*/  MOV R7, UR7 ;  /* 0x0000000700077c02 */ /* 0x008fe20008000f00 */
[----:B------:R-:W-:Y:S01]  /*6960*/  IMAD.U32 R6, RZ, RZ, UR6 ;  /* 0x00000006ff067e24 */ /* 0x000fe2000f8e00ff */
[----:B-----5:R-:W-:Y:S01]  /*6970*/  MOV R11, UR5 ;  /* 0x00000005000b7c02 */ /* 0x020fe20008000f00 */
[----:B------:R-:W-:Y:S02]  /*6980*/  IMAD.U32 R10, RZ, RZ, UR4 ;  /* 0x00000004ff0a7e24 */ /* 0x000fe4000f8e00ff */
[----:B------:R-:W-:Y:S07]  /*6990*/  LEPC R20, `(.L_x_102) ;  /* 0x000000001014794e */ /* 0x000fee0000000000 */
[----:B-12---:R-:W-:Y:S05]  /*69a0*/  CALL.ABS.NOINC R2 ;  /* 0x0000000002007343 */ /* 0x006fea0003c00000 */
.L_x_102:
[----:B--23--:R-:W-:Y:S01]  /*69b0*/  SHF.L.U32 R3, R28, 0x10, RZ ;  /* 0x000000101c037819 */ /* 0x00cfe200000006ff */
[----:B------:R-:W-:Y:S05]  /*69c0*/  WARPSYNC.ALL ;  /* 0x0000000000007948 */ /* 0x000fea0003800000 */
[----:B------:R-:W-:Y:S01]  /*69d0*/  R2UR UR4, R25 ;  /* 0x00000000190472ca */ /* 0x000fe200000e0000 */
[----:B------:R-:W-:Y:S01]  /*69e0*/  BSSY.RECONVERGENT B0, `(.L_x_103) ;  /* 0x0000053000007945 */ /* 0x000fe20003800200 */
[----:B------:R-:W-:Y:S02]  /*69f0*/  SHF.L.U32 R20, R30, 0x10, RZ ;  /* 0x000000101e147819 */ /* 0x000fe400000006ff */
[----:B------:R-:W-:Y:S02]  /*6a00*/  SHF.L.U32 R64, R57, 0x1, RZ ;  /* 0x0000000139407819 */ /* 0x000fe400000006ff */
[----:B------:R-:W-:Y:S07]  /*6a10*/  ISETP.NE.AND P0, PT, R47, RZ, PT ;  /* 0x000000ff2f00720c */ /* 0x000fee0003f05270 */
[----:B------:R-:W2:Y:S02]  /*6a20*/  LDTM.16dp256bit.x4 R4, tmem[UR4] ;  /* 0x00000004000479ee */ /* 0x000ea40008120000 */
[----:B--2---:R-:W-:Y:S01]  /*6a30*/  FMUL R0, R24, R4 ;  /* 0x0000000418007220 */ /* 0x004fe20000400000 */
[----:B------:R-:W-:Y:S01]  /*6a40*/  LOP3.LUT R4, R28, 0xffff0000, RZ, 0xc0, !PT ;  /* 0xffff00001c047812 */ /* 0x000fe200078ec0ff */
[----:B------:R-:W-:Y:S01]  /*6a50*/  FMUL R2, R24, R5 ;  /* 0x0000000518027220 */ /* 0x000fe20000400000 */
[C---:B------:R-:W-:Y:S01]  /*6a60*/  SHF.L.U32 R5, R29.reuse, 0x10, RZ ;  /* 0x000000101d057819 */ /* 0x040fe200000006ff */
[----:B------:R-:W-:Y:S01]  /*6a70*/  FFMA R0, R26, R3, R0 ;  /* 0x000000031a007223 */ /* 0x000fe20000000000 */
[----:B------:R-:W-:Y:S01]  /*6a80*/  FMUL R3, R24, R6 ;  /* 0x0000000618037220 */ /* 0x000fe20000400000 */
[----:B------:R-:W-:Y:S01]  /*6a90*/  LOP3.LUT R6, R29, 0xffff0000, RZ, 0xc0, !PT ;  /* 0xffff00001d067812 */ /* 0x000fe200078ec0ff */
[----:B------:R-:W-:Y:S01]  /*6aa0*/  FFMA R2, R26, R4, R2 ;  /* 0x000000041a027223 */ /* 0x000fe20000000002 */
[----:B------:R-:W-:Y:S01]  /*6ab0*/  FMUL R7, R24, R7 ;  /* 0x0000000718077220 */ /* 0x000fe20000400000 */
[----:B------:R-:W-:Y:S01]  /*6ac0*/  FFMA R3, R26, R5, R3 ;  /* 0x000000051a037223 */ /* 0x000fe20000000003 */
[C---:B------:R-:W-:Y:S01]  /*6ad0*/  FMUL R4, R24.reuse, R8 ;  /* 0x0000000818047220 */ /* 0x040fe20000400000 */
[----:B------:R-:W-:Y:S01]  /*6ae0*/  FMUL R5, R24, R9 ;  /* 0x0000000918057220 */ /* 0x000fe20000400000 */
[----:B------:R-:W-:Y:S01]  /*6af0*/  F2FP.BF16.F32.PACK_AB R32, R2, R0 ;  /* 0x000000000220723e */ /* 0x000fe200000010ff */
[----:B------:R-:W-:Y:S01]  /*6b00*/  FFMA R7, R26, R6, R7 ;  /* 0x000000061a077223 */ /* 0x000fe20000000007 */
[----:B------:R-:W-:Y:S01]  /*6b10*/  LOP3.LUT R0, R30, 0xffff0000, RZ, 0xc0, !PT ;  /* 0xffff00001e007812 */ /* 0x000fe200078ec0ff */
[----:B------:R-:W-:Y:S01]  /*6b20*/  FFMA R4, R26, R20, R4 ;  /* 0x000000141a047223 */ /* 0x000fe20000000004 */
[----:B------:R-:W-:Y:S01]  /*6b30*/  SHF.L.U32 R2, R31, 0x10, RZ ;  /* 0x000000101f027819 */ /* 0x000fe200000006ff */
[----:B------:R-:W-:Y:S01]  /*6b40*/  FMUL R6, R24, R10 ;  /* 0x0000000a18067220 */ /* 0x000fe20000400000 */
[----:B------:R-:W-:Y:S01]  /*6b50*/  F2FP.BF16.F32.PACK_AB R33, R7, R3 ;  /* 0x000000030721723e */ /* 0x000fe200000010ff */
[C---:B------:R-:W-:Y:S01]  /*6b60*/  FFMA R5, R26.reuse, R0, R5 ;  /* 0x000000001a057223 */ /* 0x040fe20000000005 */
[----:B------:R-:W-:Y:S01]  /*6b70*/  LOP3.LUT R3, R31, 0xffff0000, RZ, 0xc0, !PT ;  /* 0xffff00001f037812 */ /* 0x000fe200078ec0ff */
[----:B------:R-:W-:Y:S01]  /*6b80*/  FFMA R6, R26, R2, R6 ;  /* 0x000000021a067223 */ /* 0x000fe20000000006 */
[----:B-1----:R-:W-:Y:S01]  /*6b90*/  SHF.L.U32 R7, R36, 0x10, RZ ;  /* 0x0000001024077819 */ /* 0x002fe200000006ff */
[----:B------:R-:W-:Y:S01]  /*6ba0*/  FMUL R11, R24, R11 ;  /* 0x0000000b180b7220 */ /* 0x000fe20000400000 */
[----:B------:R-:W-:Y:S01]  /*6bb0*/  LOP3.LUT R0, R36, 0xffff0000, RZ, 0xc0, !PT ;  /* 0xffff000024007812 */ /* 0x000fe200078ec0ff */
[C---:B------:R-:W-:Y:S01]  /*6bc0*/  FMUL R8, R24.reuse, R12 ;  /* 0x0000000c18087220 */ /* 0x040fe20000400000 */
[----:B------:R-:W-:Y:S01]  /*6bd0*/  SHF.L.U32 R2, R37, 0x10, RZ ;  /* 0x0000001025027819 */ /* 0x000fe200000006ff */
[----:B------:R-:W-:Y:S01]  /*6be0*/  FMUL R9, R24, R13 ;  /* 0x0000000d18097220 */ /* 0x000fe20000400000 */
[----:B------:R-:W-:Y:S01]  /*6bf0*/  F2FP.BF16.F32.PACK_AB R34, R5, R4 ;  /* 0x000000040522723e */ /* 0x000fe200000010ff */
[C---:B------:R-:W-:Y:S01]  /*6c00*/  FFMA R11, R26.reuse, R3, R11 ;  /* 0x000000031a0b7223 */ /* 0x040fe2000000000b */
[----:B------:R-:W-:Y:S01]  /*6c10*/  MOV R5, UR49 ;  /* 0x0000003100057c02 */ /* 0x000fe20008000f00 */
[C---:B------:R-:W-:Y:S01]  /*6c20*/  FFMA R8, R26.reuse, R7, R8 ;  /* 0x000000071a087223 */ /* 0x040fe20000000008 */
[----:B------:R-:W-:Y:S01]  /*6c30*/  SHF.L.U32 R3, R39, 0x10, RZ ;  /* 0x0000001027037819 */ /* 0x000fe200000006ff */
[----:B------:R-:W-:Y:S01]  /*6c40*/  FFMA R9, R26, R0, R9 ;  /* 0x000000001a097223 */ /* 0x000fe20000000009 */
[----:B------:R-:W-:Y:S01]  /*6c50*/  LOP3.LUT R0, R37, 0xffff0000, RZ, 0xc0, !PT ;  /* 0xffff000025007812 */ /* 0x000fe200078ec0ff */
[C---:B------:R-:W-:Y:S01]  /*6c60*/  FMUL R10, R24.reuse, R14 ;  /* 0x0000000e180a7220 */ /* 0x040fe20000400000 */
[----:B------:R-:W-:Y:S01]  /*6c70*/  LOP3.LUT R4, R39, 0xffff0000, RZ, 0xc0, !PT ;  /* 0xffff000027047812 */ /* 0x000fe200078ec0ff */
[C---:B------:R-:W-:Y:S01]  /*6c80*/  FMUL R15, R24.reuse, R15 ;  /* 0x0000000f180f7220 */ /* 0x040fe20000400000 */
[----:B------:R-:W-:Y:S01]  /*6c90*/  FMUL R12, R24, R16 ;  /* 0x00000010180c7220 */ /* 0x000fe20000400000 */
[----:B------:R-:W-:Y:S01]  /*6ca0*/  FFMA R10, R26, R2, R10 ;  /* 0x000000021a0a7223 */ /* 0x000fe2000000000a */
[----:B------:R-:W-:Y:S01]  /*6cb0*/  LOP3.LUT R2, R38, 0xffff0000, RZ, 0xc0, !PT ;  /* 0xffff000026027812 */ /* 0x000fe200078ec0ff */
[----:B------:R-:W-:Y:S01]  /*6cc0*/  FFMA R15, R26, R0, R15 ;  /* 0x000000001a0f7223 */ /* 0x000fe2000000000f */
[----:B------:R-:W-:Y:S01]  /*6cd0*/  SHF.L.U32 R0, R38, 0x10, RZ ;  /* 0x0000001026007819 */ /* 0x000fe200000006ff */
[C---:B------:R-:W-:Y:S01]  /*6ce0*/  FMUL R13, R24.reuse, R17 ;  /* 0x00000011180d7220 */ /* 0x040fe20000400000 */
[C---:B------:R-:W-:Y:S01]  /*6cf0*/  FMUL R14, R24.reuse, R18 ;  /* 0x00000012180e7220 */ /* 0x040fe20000400000 */
[----:B------:R-:W-:Y:S01]  /*6d00*/  FMUL R19, R24, R19 ;  /* 0x0000001318137220 */ /* 0x000fe20000400000 */
[----:B------:R-:W-:Y:S01]  /*6d10*/  LEA R5, R5, R46, 0xb ;  /* 0x0000002e05057211 */ /* 0x000fe200078e58ff */
[C---:B------:R-:W-:Y:S01]  /*6d20*/  FFMA R12, R26.reuse, R0, R12 ;  /* 0x000000001a0c7223 */ /* 0x040fe2000000000c */
[C---:B------:R-:W-:Y:S01]  /*6d30*/  FFMA R13, R26.reuse, R2, R13 ;  /* 0x000000021a0d7223 */ /* 0x040fe2000000000d */
[C---:B------:R-:W-:Y:S01]  /*6d40*/  FFMA R14, R26.reuse, R3, R14 ;  /* 0x000000031a0e7223 */ /* 0x040fe2000000000e */
[----:B------:R-:W-:Y:S01]  /*6d50*/  FFMA R19, R26, R4, R19 ;  /* 0x000000041a137223 */ /* 0x000fe20000000013 */
[----:B------:R-:W-:Y:S02]  /*6d60*/  F2FP.BF16.F32.PACK_AB R35, R11, R6 ;  /* 0x000000060b23723e */ /* 0x000fe400000010ff */
[----:B------:R-:W-:Y:S02]  /*6d70*/  LEA R5, R5, UR48, 0x1 ;  /* 0x0000003005057c11 */ /* 0x000fe4000f8e08ff */
[----:B------:R-:W-:Y:S02]  /*6d80*/  F2FP.BF16.F32.PACK_AB R8, R9, R8 ;  /* 0x000000080908723e */ /* 0x000fe400000010ff */
[----:B------:R-:W-:Y:S01]  /*6d90*/  F2FP.BF16.F32.PACK_AB R9, R15, R10 ;  /* 0x0000000a0f09723e */ /* 0x000fe200000010ff */
[----:B------:R1:W-:Y:S01]  /*6da0*/  STSM.16.M88.4 [R5+0x200], R32 ;  /* 0x0002002005007844 */ /* 0x0003e20000000200 */
[----:B------:R-:W-:Y:S02]  /*6db0*/  F2FP.BF16.F32.PACK_AB R10, R13, R12 ;  /* 0x0000000c0d0a723e */ /* 0x000fe400000010ff */
[----:B------:R-:W-:Y:S02]  /*6dc0*/  F2FP.BF16.F32.PACK_AB R11, R19, R14 ;  /* 0x0000000e130b723e */ /* 0x000fe400000010ff */
[----:B------:R-:W-:Y:S05]  /*6dd0*/  IADD3 R0, PT, PT, R64, 0x200, R5 ;  /* 0x0000020040007810 */ /* 0x000fea0007ffe005 */
[----:B------:R1:W-:Y:S01]  /*6de0*/  STSM.16.M88.4 [R0], R8 ;  /* 0x0000000800007844 */ /* 0x0003e20000000200 */
[----:B------:R-:W-:Y:S01]  /*6df0*/  @!PT LDS RZ, [RZ] ;  /* 0x00000000fffff984 */ /* 0x000fe20000000800 */
[----:B------:R-:W-:Y:S01]  /*6e00*/  @!PT LDS RZ, [RZ] ;  /* 0x00000000fffff984 */ /* 0x000fe20000000800 */
[----:B------:R-:W-:Y:S01]  /*6e10*/  @!PT LDS RZ, [RZ] ;  /* 0x00000000fffff984 */ /* 0x000fe20000000800 */
[----:B------:R-:W-:Y:S01]  /*6e20*/  @!PT LDS RZ, [RZ] ;  /* 0x00000000fffff984 */ /* 0x000fe20000000800 */
[----:B------:R2:W-:Y:S07]  /*6e30*/  MEMBAR.ALL.CTA ;  /* 0x0000000000007992 */ /* 0x0005ee0000008000 */
[----:B--2---:R-:W2:Y:S02]  /*6e40*/  FENCE.VIEW.ASYNC.S ;  /* 0x00000000000073c6 */ /* 0x004ea40000000000 */
[----:B--2---:R-:W-:Y:S06]  /*6e50*/  BAR.SYNC.DEFER_BLOCKING 0x1, 0x80 ;  /* 0x0042000000007b1d */ /* 0x004fec0000010000 */
[----:B------:R-:W-:Y:S05]  /*6e60*/  @P0 BRA `(.L_x_104) ;  /* 0x0000000000280947 */ /* 0x000fea0003800000 */
[----:B------:R-:W2:Y:S01]  /*6e70*/  LDCU.64 UR6, c[0x0][0x348] ;  /* 0x00006900ff0677ac */ /* 0x000ea20008000a00 */
[----:B------:R-:W-:Y:S02]  /*6e80*/  R2UR UR42, R61 ;  /* 0x000000003d2a72ca */ /* 0x000fe400000e0000 */
[----:B------:R-:W-:Y:S01]  /*6e90*/  R2UR UR43, R59 ;  /* 0x000000003b2b72ca */ /* 0x000fe200000e0000 */
[----:B------:R-:W-:Y:S01]  /*6ea0*/  ULEA UR5, UR49, UR48, 0xc ;  /* 0x0000003031057291 */ /* 0x000fe2000f8e60ff */
[----:B------:R-:W-:Y:S03]  /*6eb0*/  R2UR UR44, R60 ;  /* 0x000000003c2c72ca */ /* 0x000fe600000e0000 */
[----:B------:R-:W-:Y:S02]  /*6ec0*/  UIADD3 UR40, UPT, UPT, UR5, 0x200, URZ ;  /* 0x0000020005287890 */ /* 0x000fe4000fffe0ff */
[----:B--2---:R-:W-:Y:S04]  /*6ed0*/  UIADD3 UR4, UP0, UPT, UR6, 0x680, URZ ;  /* 0x0000068006047890 */ /* 0x004fe8000ff1e0ff */
[----:B------:R-:W-:Y:S09]  /*6ee0*/  UIADD3.X UR5, UPT, UPT, URZ, UR7, URZ, UP0, !UPT ;  /* 0x00000007ff057290 */ /* 0x000ff200087fe4ff */
[----:B------:R2:W-:Y:S02]  /*6ef0*/  UTMASTG.4D.IM2COL [UR40], [UR4] ;  /* 0x00000028040073b5 */ /* 0x0005e40008058000 */
[----:B--2---:R0:W-:Y:S02]  /*6f00*/  UTMACMDFLUSH ;  /* 0x00000000000079b7 */ /* 0x0041e40000000000 */
.L_x_104:
[----:B------:R-:W-:Y:S05]  /*6f10*/  BSYNC.RECONVERGENT B0 ;  /* 0x0000000000007941 */ /* 0x000fea0003800200 */
.L_x_103:
[----:B------:R-:W-:Y:S01]  /*6f20*/  UIADD3 UR42, UPT, UPT, UR49, 0x1, URZ ;  /* 0x00000001312a7890 */ /* 0x000fe2000fffe0ff */
[----:B------:R-:W-:Y:S03]  /*6f30*/  BSSY.RECONVERGENT B0, `(.L_x_105) ;  /* 0x0000005000007945 */ /* 0x000fe60003800200 */
[----:B------:R-:W-:Y:S04]  /*6f40*/  UISETP.NE.AND UP0, UPT, UR42, 0x3, UPT ;  /* 0x000000032a00788c */ /* 0x000fe8000bf05270 */
[----:B------:R-:W-:Y:S01]  /*6f50*/  USEL UR40, UR42, URZ, UP0 ;  /* 0x000000ff2a287287 */ /* 0x000fe20008000000 */
[----:B------:R-:W-:Y:S11]  /*6f60*/  @P0 BRA `(.L_x_106) ;  /* 0x0000000000040947 */ /* 0x000ff60003800000 */
[----:B------:R-:W-:Y:S04]  /*6f70*/  DEPBAR.LE SB0, 0x1 ;  /* 0x000080400000791a */ /* 0x000fe80000000000 */
.L_x_106:
[----:B------:R-:W-:Y:S05]  /*6f80*/  BSYNC.RECONVERGENT B0 ;  /* 0x0000000000007941 */ /* 0x000fea0003800200 */
.L_x_105:
[----:B------:R-:W-:Y:S01]  /*6f90*/  BAR.SYNC.DEFER_BLOCKING 0x1, 0x80 ;  /* 0x0042000000007b1d */ /* 0x000fe20000010000 */
[----:B------:R-:W-:Y:S01]  /*6fa0*/  ISETP.NE.AND P1, PT, R63, RZ, PT ;  /* 0x000000ff3f00720c */ /* 0x000fe20003f25270 */
[----:B------:R-:W-:Y:S01]  /*6fb0*/  UISETP.NE.AND UP0, UPT, UR53, URZ, UPT ;  /* 0x000000ff3500728c */ /* 0x000fe2000bf05270 */
[----:B------:R-:W-:Y:S11]  /*6fc0*/  LEA R3, R66, UR48, 0x3 ;  /* 0x0000003042037c11 */ /* 0x000ff6000f8e18ff */
[----:B------:R-:W-:Y:S01]  /*6fd0*/  @P1 SHF.L.U32 R4, R65, 0x1f, RZ ;  /* 0x0000001f41041819 */ /* 0x000fe200000006ff */
[----:B------:R-:W-:Y:S06]  /*6fe0*/  BRA.U !UP0, `(.L_x_107) ;  /* 0x0000000108247547 */ /* 0x000fec000b800000 */
[----:B-1----:R-:W1:Y:S01]  /*6ff0*/  S2R R0, SR_CgaCtaId ;  /* 0x0000000000007919 */ /* 0x002e620000008800 */
[----:B------:R-:W-:Y:S01]  /*7000*/  IMAD.U32 R2, RZ, RZ, UR50 ;  /* 0x00000032ff027e24 */ /* 0x000fe2000f8e00ff */
[----:B------:R-:W-:Y:S04]  /*7010*/  UIADD3 UR4, UPT, UPT, UR50, 0x1, URZ ;  /* 0x0000000132047890 */ /* 0x000fe8000fffe0ff */
[----:B------:R-:W-:Y:S01]  /*7020*/  @P1 LEA R2, R2, UR48, 0x3 ;  /* 0x0000003002021c11 */ /* 0x000fe2000f8e18ff */
[----:B------:R-:W-:Y:S04]  /*7030*/  UISETP.NE.AND UP0, UPT, UR4, 0x3, UPT ;  /* 0x000000030400788c */ /* 0x000fe8000bf05270 */
[----:B------:R-:W-:Y:S01]  /*7040*/  @P1 VIADD R2, R2, 0xe8 ;  /* 0x000000e802021836 */ /* 0x000fe20000000000 */
[----:B------:R-:W-:Y:S04]  /*7050*/  USEL UR50, UR4, URZ, UP0 ;  /* 0x000000ff04327287 */ /* 0x000fe80008000000 */
[----:B-1----:R-:W-:Y:S04]  /*7060*/  @P1 PRMT R0, R0, 0x654, R2 ;  /* 0x0000065400001816 */ /* 0x002fe80000000002 */
[----:B------:R2:W-:Y:S04]  /*7070*/  @P1 SYNCS.ARRIVE.TRANS64.RED.A1T0 RZ, [R0+URZ], RZ ;  /* 0x000000ff00ff19a7 */ /* 0x0005e800081004ff */
.L_x_107:
[----:B------:R-:W3:Y:S01]  /*7080*/  @P1 SYNCS.PHASECHK.TRANS64.TRYWAIT P0, [R3+URZ+0xd0], R4 ;  /* 0x0000d004030015a7 */ /* 0x000ee200080011ff */
[----:B------:R-:W-:Y:S01]  /*7090*/  BSSY B1, `(.L_x_108) ;  /* 0x0000013000017945 */ /* 0x000fe20003800000 */
[----:B---3--:R-:W-:Y:S03]  /*70a0*/  @P1 SEL R67, RZ, 0x1, !P0 ;  /* 0x00000001ff431807 */ /* 0x008fe60004000000 */
[----:B------:R-:W-:Y:S05]  /*70b0*/  @!P1 BRA `(.L_x_109) ;  /* 0x0000000000409947 */ /* 0x000fea0003800000 */
[----:B------:R-:W-:Y:S01]  /*70c0*/  ISETP.NE.AND P1, PT, R68, RZ, PT ;  /* 0x000000ff4400720c */ /* 0x000fe20003f25270 */
[----:B------:R-:W-:Y:S01]  /*70d0*/  BSSY B0, `(.L_x_110) ;  /* 0x0000009000007945 */ /* 0x000fe20003800000 */
[----:B------:R-:W-:Y:S11]  /*70e0*/  ISETP.NE.AND P0, PT, R67, RZ, PT ;  /* 0x000000ff4300720c */ /* 0x000ff60003f05270 */
[----:B------:R-:W-:Y:S05]  /*70f0*/  @P1 IMAD R2, R66, 0x800, R46 ;  /* 0x0000080042021824 */ /* 0x000fea00078e022e */
[----:B------:R-:W-:Y:S05]  /*7100*/  @P1 LEA R2, R2, UR48, 0x1 ;  /* 0x0000003002021c11 */ /* 0x000fea000f8e08ff */
[----:B-12---:R-:W-:Y:S01]  /*7110*/  @P1 IMAD.IADD R0, R64, 0x1, R2 ;  /* 0x0000000140001824 */ /* 0x006fe200078e0202 */
[----:B------:R-:W-:Y:S06]  /*7120*/  @P0 BRA `(.L_x_111) ;  /* 0x00000000000c0947 */ /* 0x000fec0003800000 */
[----:B------:R-:W-:Y:S04]  /*7130*/  SHF.L.U32 R65, R65, 0x1f, RZ ;  /* 0x0000001f41417819 */ /* 0x000fe800000006ff */
[----:B------:R-:W1:Y:S02]  /*7140*/  SYNCS.PHASECHK.TRANS64.TRYWAIT P0, [R3+URZ+0xd0], R65 ;  /* 0x0000d041030075a7 */ /* 0x000e6400080011ff */
[----:B-1----:R-:W-:Y:S05]  /*7150*/  @!P0 BRA `(.L_x_112) ;  /* 0x0000001400c88947 */ /* 0x002fea0003800000 */
.L_x_111:
[----:B------:R-:W-:Y:S05]  /*7160*/  BSYNC B0 ;  /* 0x0000000000007941 */ /* 0x000fea0003800000 */
.L_x_110:
[----:B------:R-:W-:Y:S11]  /*7170*/  ISETP.NE.AND P0, PT, R68, RZ, PT ;  /* 0x000000ff4400720c */ /* 0x000ff60003f05270 */
[----:B------:R-:W-:Y:S02]  /*7180*/  @!UPT UIADD3 URZ, UPT, UPT, URZ, URZ, URZ ;  /* 0x000000fffffff290 */ /* 0x000fe4000fffe0ff */
[----:B------:R-:W-:Y:S05]  /*7190*/  @P0 WARPSYNC.ALL ;  /* 0x0000000000000948 */ /* 0x000fea0003800000 */
[----:B------:R3:W4:Y:S04]  /*71a0*/  @P0 LDSM.16.M88.4 R28, [R2+0x200] ;  /* 0x00020000021c083b */ /* 0x0007280000000200 */
[----:B------:R3:W2:Y:S02]  /*71b0*/  @P0 LDSM.16.M88.4 R36, [R0+0x200] ;  /* 0x000200000024083b */ /* 0x0006a40000000200 */
.L_x_109:
[----:B------:R-:W-:Y:S05]  /*71c0*/  BSYNC B1 ;  /* 0x0000000000017941 */ /* 0x000fea0003800000 */
.L_x_108:
[----:B-123--:R-:W-:Y:S05]  /*71d0*/  VIADD R0, R25, 0x20 ;  /* 0x0000002019007836 */ /* 0x00efea0000000000 */
[----:B------:R-:W-:Y:S04]  /*71e0*/  SHF.R.U32.HI R0, RZ, 0x15, R0 ;  /* 0x00000015ff007819 */ /* 0x000fe80000011600 */
[----:B------:R-:W-:Y:S11]  /*71f0*/  LOP3.LUT P0, RZ, R0, 0x3, R49, 0x48, !PT ;  /* 0x0000000300ff7812 */ /* 0x000ff60007804831 */
[----:B------:R-:W-:Y:S02]  /*7200*/  @!UPT UIADD3 URZ, UPT, UPT, URZ, URZ, URZ ;  /* 0x000000fffffff290 */ /* 0x000fe4000fffe0ff */
[----:B------:R-:W-:Y:S05]  /*7210*/  @!P0 BRA `(.L_x_113) ;  /* 0x0000000000408947 */ /* 0x000fea0003800000 */
[----:B------:R-:W1:Y:S01]  /*7220*/  LDCU.64 UR8, c[0x4][0x70] ;  /* 0x01000e00ff0877ac */ /* 0x000e620008000a00 */
[----:B------:R-:W-:Y:S01]  /*7230*/  MOV R3, 0x0 ;  /* 0x0000000000037802 */ /* 0x000fe20000000f00 */
[----:B------:R-:W-:Y:S02]  /*7240*/  HFMA2 R12, -RZ, RZ, 0, 5.9604644775390625e-08 ;  /* 0x00000001ff0c7431 */ /* 0x000fe400000001ff */
[----:B------:R-:W-:Y:S02]  /*7250*/  IMAD.MOV.U32 R8, RZ, RZ, 0x192 ;  /* 0x00000192ff087424 */ /* 0x000fe400078e00ff */
[----:B------:R-:W-:Y:S01]  /*7260*/  IMAD.MOV.U32 R13, RZ, RZ, RZ ;  /* 0x000000ffff0d7224 */ /* 0x000fe200078e00ff */
[----:B------:R-:W2:Y:S01]  /*7270*/  LDCU.64 UR6, c[0x4][0x78] ;  /* 0x01000f00ff0677ac */ /* 0x000ea20008000a00 */
[----:B------:R-:W3:Y:S01]  /*7280*/  LDC.64 R2, c[0x4][R3] ;  /* 0x0100000003027b82 */ /* 0x000ee20000000a00 */
[----:B------:R-:W5:Y:S01]  /*7290*/  LDCU.64 UR4, c[0x4][0x10] ;  /* 0x01000200ff0477ac */ /* 0x000f620008000a00 */
[----:B-1----:R-:W-:Y:S01]  /*72a0*/  MOV R5, UR9 ;  /* 0x0000000900057c02 */ /* 0x002fe20008000f00 */
[----:B------:R-:W-:Y:S01]  /*72b0*/  IMAD.U32 R4, RZ, RZ, UR8 ;  /* 0x00000008ff047e24 */ /* 0x000fe2000f8e00ff */
[----:B--2---:R-:W-:Y:S01]  /*72c0*/  MOV R7, UR7 ;  /* 0x0000000700077c02 */ /* 0x004fe20008000f00 */
[----:B------:R-:W-:Y:S01]  /*72d0*/  IMAD.U32 R6, RZ, RZ, UR6 ;  /* 0x00000006ff067e24 */ /* 0x000fe2000f8e00ff */
[----:B-----5:R-:W-:Y:S01]  /*72e0*/  MOV R11, UR5 ;  /* 0x00000005000b7c02 */ /* 0x020fe20008000f00 */
[----:B------:R-:W-:Y:S02]  /*72f0*/  IMAD.U32 R10, RZ, RZ, UR4 ;  /* 0x00000004ff0a7e24 */ /* 0x000fe4000f8e00ff */
[----:B------:R-:W-:Y:S07]  /*7300*/  LEPC R20, `(.L_x_113) ;  /* 0x000000001014794e */ /* 0x000fee0000000000 */
[----:B---34-:R-:W-:Y:S05]  /*7310*/  CALL.ABS.NOINC R2 ;  /* 0x0000000002007343 */ /* 0x018fea0003c00000 */
.L_x_113:
[----:B------:R-:W-:Y:S01]  /*7320*/  ISETP.NE.AND P0, PT, R47, RZ, PT ;  /* 0x000000ff2f00720c */ /* 0x000fe20003f05270 */
[----:B------:R-:W-:Y:S05]  /*7330*/  WARPSYNC.ALL ;  /* 0x0000000000007948 */ /* 0x000fea0003800000 */
[----:B------:R-:W-:Y:S01]  /*7340*/  R2UR UR4, R25 ;  /* 0x00000000190472ca */ /* 0x000fe200000e0000 */
[----:B------:R-:W1:Y:S01]  /*7350*/  S2UR UR5, SR_CgaCtaId ;  /* 0x00000000000579c3 */ /* 0x000e620000008800 */
[C---:B----4-:R-:W-:Y:S01]  /*7360*/  SHF.L.U32 R20, R28.reuse, 0x10, RZ ;  /* 0x000000101c147819 */ /* 0x050fe200000006ff */
[----:B------:R-:W-:Y:S01]  /*7370*/  BSSY.RECONVERGENT B0, `(.L_x_114) ;  /* 0x0000057000007945 */ /* 0x000fe20003800200 */
[----:B------:R-:W-:Y:S02]  /*7380*/  LOP3.LUT R21, R28, 0xffff0000, RZ, 0xc0, !PT ;  /* 0xffff00001c157812 */ /* 0x000fe400078ec0ff */
[----:B------:R-:W-:Y:S02]  /*7390*/  SHF.L.U32 R25, R29, 0x10, RZ ;  /* 0x000000101d197819 */ /* 0x000fe400000006ff */
[----:B------:R-:W-:Y:S02]  /*73a0*/  SHF.L.U32 R28, R30, 0x10, RZ ;  /* 0x000000101e1c7819 */ /* 0x000fe400000006ff */
[C---:B------:R-:W-:Y:S02]  /*73b0*/  SHF.L.U32 R32, R36.reuse, 0x10, RZ ;  /* 0x0000001024207819 */ /* 0x040fe400000006ff */
[----:B------:R-:W-:Y:S01]  /*73c0*/  LOP3.LUT R33, R36, 0xffff0000, RZ, 0xc0, !PT ;  /* 0xffff000024217812 */ /* 0x000fe200078ec0ff */
[----:B------:R-:W2:Y:S01]  /*73d0*/  LDTM.16dp256bit.x4 R4, tmem[UR4+0x20] ;  /* 0x00002004000479ee */ /* 0x000ea20008120000 */
[----:B------:R-:W-:Y:S01]  /*73e0*/  R2UR UR4, R27 ;  /* 0x000000001b0472ca */ /* 0x000fe200000e0000 */
[----:B------:R-:W-:Y:S01]  /*73f0*/  NOP ;  /* 0x0000000000007918 */ /* 0x000fe20000000000 */
[----:B------:R-:W-:Y:S02]  /*7400*/  LOP3.LUT R27, R29, 0xffff0000, RZ, 0xc0, !PT ;  /* 0xffff00001d1b7812 */ /* 0x000fe400078ec0ff */
[----:B------:R-:W-:Y:S02]  /*7410*/  LOP3.LUT R29, R30, 0xffff0000, RZ, 0xc0, !PT ;  /* 0xffff00001e1d7812 */ /* 0x000fe400078ec0ff */
[C---:B------:R-:W-:Y:S02]  /*7420*/  SHF.L.U32 R30, R31.reuse, 0x10, RZ ;  /* 0x000000101f1e7819 */ /* 0x040fe400000006ff */
[----:B------:R-:W-:Y:S02]  /*7430*/  LOP3.LUT R31, R31, 0xffff0000, RZ, 0xc0, !PT ;  /* 0xffff00001f1f7812 */ /* 0x000fe400078ec0ff */
[C---:B------:R-:W-:Y:S02]  /*7440*/  SHF.L.U32 R34, R37.reuse, 0x10, RZ ;  /* 0x0000001025227819 */ /* 0x040fe400000006ff */
[----:B------:R-:W-:Y:S01]  /*7450*/  LOP3.LUT R35, R37, 0xffff0000, RZ, 0xc0, !PT ;  /* 0xffff000025237812 */ /* 0x000fe200078ec0ff */
[----:B------:R-:W-:Y:S01]  /*7460*/  UIADD3 UR4, UPT, UPT, UR4, 0x130, URZ ;  /* 0x0000013004047890 */ /* 0x000fe2000fffe0ff */
[C---:B------:R-:W-:Y:S02]  /*7470*/  SHF.L.U32 R36, R38.reuse, 0x10, RZ ;  /* 0x0000001026247819 */ /* 0x040fe400000006ff */
[----:B------:R-:W-:Y:S02]  /*7480*/  LOP3.LUT R37, R38, 0xffff0000, RZ, 0xc0, !PT ;  /* 0xffff000026257812 */ /* 0x000fe400078ec0ff */
[C---:B------:R-:W-:Y:S02]  /*7490*/  SHF.L.U32 R38, R39.reuse, 0x10, RZ ;  /* 0x0000001027267819 */ /* 0x040fe400000006ff */
[----:B------:R-:W-:Y:S01]  /*74a0*/  LOP3.LUT R39, R39, 0xffff0000, RZ, 0xc0, !PT ;  /* 0xffff000027277812 */ /* 0x000fe200078ec0ff */
[C---:B--2---:R-:W-:Y:S01]  /*74b0*/  FMUL R4, R24.reuse, R4 ;  /* 0x0000000418047220 */ /* 0x044fe20000400000 */
[----:B-1----:R-:W-:Y:S01]  /*74c0*/  UPRMT UR4, UR5, 0x654, UR4 ;  /* 0x0000065405047896 */ /* 0x002fe20008000004 */
[C---:B------:R-:W-:Y:S01]  /*74d0*/  FMUL R5, R24.reuse, R5 ;  /* 0x0000000518057220 */ /* 0x040fe20000400000 */
[----:B------:R-:W-:Y:S01]  /*74e0*/  FMUL R6, R24, R6 ;  /* 0x0000000618067220 */ /* 0x000fe20000400000 */
[----:B------:R-:W-:Y:S01]  /*74f0*/  FFMA R4, R26, R20, R4 ;  /* 0x000000141a047223 */ /* 0x000fe20000000004 */
[----:B------:R-:W-:Y:S01]  /*7500*/  FMUL R7, R24, R7 ;  /* 0x0000000718077220 */ /* 0x000fe20000400000 */
[C---:B------:R-:W-:Y:S01]  /*7510*/  FFMA R5, R26.reuse, R21, R5 ;  /* 0x000000151a057223 */ /* 0x040fe20000000005 */
[----:B------:R-:W-:Y:S01]  /*7520*/  FFMA R6, R26, R25, R6 ;  /* 0x000000191a067223 */ /* 0x000fe20000000006 */
[----:B------:R-:W-:Y:S01]  /*7530*/  FMUL R8, R24, R8 ;  /* 0x0000000818087220 */ /* 0x000fe20000400000 */
[----:B------:R-:W-:Y:S01]  /*7540*/  FFMA R7, R26, R27, R7 ;  /* 0x0000001b1a077223 */ /* 0x000fe20000000007 */
[----:B------:R-:W-:Y:S01]  /*7550*/  FMUL R9, R24, R9 ;  /* 0x0000000918097220 */ /* 0x000fe20000400000 */
[----:B------:R-:W-:Y:S01]  /*7560*/  F2FP.BF16.F32.PACK_AB R4, R5, R4 ;  /* 0x000000040504723e */ /* 0x000fe200000010ff */
[----:B------:R-:W-:Y:S01]  /*7570*/  SYNCS.ARRIVE.TRANS64.RED.A1T0 RZ, [UR4], RZ ;  /* 0x000000ffffff79a7 */ /* 0x000fe20008100404 */
[C---:B------:R-:W-:Y:S01]  /*7580*/  FFMA R8, R26.reuse, R28, R8 ;  /* 0x0000001c1a087223 */ /* 0x040fe20000000008 */
[----:B------:R-:W-:Y:S01]  /*7590*/  F2FP.BF16.F32.PACK_AB R5, R7, R6 ;  /* 0x000000060705723e */ /* 0x000fe200000010ff */
[----:B------:R-:W-:Y:S01]  /*75a0*/  FFMA R9, R26, R29, R9 ;  /* 0x0000001d1a097223 */ /* 0x000fe20000000009 */
[C---:B------:R-:W-:Y:S01]  /*75b0*/  FMUL R10, R24.reuse, R10 ;  /* 0x0000000a180a7220 */ /* 0x040fe20000400000 */
[C---:B------:R-:W-:Y:S01]  /*75c0*/  FMUL R11, R24.reuse, R11 ;  /* 0x0000000b180b7220 */ /* 0x040fe20000400000 */
[C---:B------:R-:W-:Y:S01]  /*75d0*/  FMUL R0, R24.reuse, R12 ;  /* 0x0000000c18007220 */ /* 0x040fe20000400000 */
[----:B------:R-:W-:Y:S01]  /*75e0*/  FMUL R2, R24, R13 ;  /* 0x0000000d18027220 */ /* 0x000fe20000400000 */
[----:B------:R-:W-:Y:S01]  /*75f0*/  FFMA R10, R26, R30, R10 ;  /* 0x0000001e1a0a7223 */ /* 0x000fe2000000000a */
[----:B------:R-:W-:Y:S01]  /*7600*/  FMUL R3, R24, R14 ;  /* 0x0000000e18037220 */ /* 0x000fe20000400000 */
[----:B------:R-:W-:Y:S01]  /*7610*/  F2FP.BF16.F32.PACK_AB R6, R9, R8 ;  /* 0x000000080906723e */ /* 0x000fe200000010ff */
[----:B------:R-:W-:Y:S01]  /*7620*/  FFMA R11, R26, R31, R11 ;  /* 0x0000001f1a0b7223 */ /* 0x000fe2000000000b */
[C---:B------:R-:W-:Y:S01]  /*7630*/  FMUL R15, R24.reuse, R15 ;  /* 0x0000000f180f7220 */ /* 0x040fe20000400000 */
[----:B------:R-:W-:Y:S01]  /*7640*/  FMUL R12, R24, R16 ;  /* 0x00000010180c7220 */ /* 0x000fe20000400000 */
[----:B------:R-:W-:Y:S01]  /*7650*/  FFMA R0, R26, R32, R0 ;  /* 0x000000201a007223 */ /* 0x000fe20000000000 */
[----:B------:R-:W-:Y:S01]  /*7660*/  MOV R8, UR40 ;  /* 0x0000002800087c02 */ /* 0x000fe20008000f00 */
[----:B------:R-:W-:Y:S01]  /*7670*/  FMUL R13, R24, R17 ;  /* 0x00000011180d7220 */ /* 0x000fe20000400000 */
[----:B------:R-:W-:Y:S01]  /*7680*/  FFMA R2, R26, R33, R2 ;  /* 0x000000211a027223 */ /* 0x000fe20000000002 */
[----:B------:R-:W-:Y:S01]  /*7690*/  FMUL R14, R24, R18 ;  /* 0x00000012180e7220 */ /* 0x000fe20000400000 */
[C---:B------:R-:W-:Y:S01]  /*76a0*/  FFMA R3, R26.reuse, R34, R3 ;  /* 0x000000221a037223 */ /* 0x040fe20000000003 */
[----:B------:R-:W-:Y:S01]  /*76b0*/  FFMA R15, R26, R35, R15 ;  /* 0x000000231a0f7223 */ /* 0x000fe2000000000f */
[----:B------:R-:W-:Y:S01]  /*76c0*/  FMUL R19, R24, R19 ;  /* 0x0000001318137220 */ /* 0x000fe20000400000 */
[----:B------:R-:W-:Y:S01]  /*76d0*/  FFMA R12, R26, R36, R12 ;  /* 0x000000241a0c7223 */ /* 0x000fe2000000000c */
[----:B------:R-:W-:Y:S01]  /*76e0*/  LEA R8, R8, R46, 0xb ;  /* 0x0000002e08087211 */ /* 0x000fe200078e58ff */
        /* <DEDUP_REMOVED lines=24> */
[----:B------:R-:W-:Y:S01]  /*7870*/  R2UR UR12, R60 ;  /* 0x000000003c0c72ca */ /* 0x000fe200000e0000 */
[----:B------:R-:W-:Y:S02]  /*7880*/  UIADD3 UR9, UPT, UPT, UR41, 0x20, URZ ;  /* 0x0000002029097890 */ /* 0x000fe4000fffe0ff */
[----:B------:R-:W-:Y:S02]  /*7890*/  UIADD3 UR8, UPT, UPT, UR5, 0x200, URZ ;  /* 0x0000020005087890 */ /* 0x000fe4000fffe0ff */
[----:B--2---:R-:W-:Y:S04]  /*78a0*/  UIADD3 UR4, UP0, UPT, UR6, 0x680, URZ ;  /* 0x0000068006047890 */ /* 0x004fe8000ff1e0ff */
[----:B------:R-:W-:Y:S09]  /*78b0*/  UIADD3.X UR5, UPT, UPT, URZ, UR7, URZ, UP0, !UPT ;  /* 0x00000007ff057290 */ /* 0x000ff200087fe4ff */
[----:B------:R2:W-:Y:S02]  /*78c0*/  UTMASTG.4D.IM2COL [UR8], [UR4] ;  /* 0x00000008040073b5 */ /* 0x0005e40008058000 */
[----:B--2---:R0:W-:Y:S02]  /*78d0*/  UTMACMDFLUSH ;  /* 0x00000000000079b7 */ /* 0x0041e40000000000 */
.L_x_115:
[----:B------:R-:W-:Y:S05]  /*78e0*/  BSYNC.RECONVERGENT B0 ;  /* 0x0000000000007941 */ /* 0x000fea0003800200 */
.L_x_114:
[----:B------:R-:W-:Y:S01]  /*78f0*/  UIADD3 UR4, UPT, UPT, UR40, 0x1, URZ ;  /* 0x0000000128047890 */ /* 0x000fe2000fffe0ff */
[----:B------:R-:W-:Y:S03]  /*7900*/  BSSY.RECONVERGENT B0, `(.L_x_116) ;  /* 0x0000008000007945 */ /* 0x000fe60003800200 */
[----:B------:R-:W-:Y:S04]  /*7910*/  UISETP.NE.AND UP0, UPT, UR4, 0x3, UPT ;  /* 0x000000030400788c */ /* 0x000fe8000bf05270 */
[----:B------:R-:W-:Y:S02]  /*7920*/  UISETP.EQ.XOR UP1, UPT, UR42, 0x3, !UP0 ;  /* 0x000000032a00788c */ /* 0x000fe4000c722a70 */
[----:B------:R-:W-:Y:S02]  /*7930*/  USEL UR49, UR4, URZ, UP0 ;  /* 0x000000ff04317287 */ /* 0x000fe40008000000 */
[----:B------:R-:W-:Y:S04]  /*7940*/  USEL UR5, URZ, 0x1, !UP1 ;  /* 0x00000001ff057887 */ /* 0x000fe8000c800000 */
[----:B------:R-:W-:Y:S01]  /*7950*/  ULOP3.LUT UR54, UR54, UR5, URZ, 0x3c, !UPT ;  /* 0x0000000536367292 */ /* 0x000fe2000f8e3cff */
[----:B------:R-:W-:Y:S11]  /*7960*/  @P0 BRA `(.L_x_117) ;  /* 0x0000000000040947 */ /* 0x000ff60003800000 */
[----:B------:R-:W-:Y:S04]  /*7970*/  DEPBAR.LE SB0, 0x1 ;  /* 0x000080400000791a */ /* 0x000fe80000000000 */
.L_x_117:
[----:B------:R-:W-:Y:S05]  /*7980*/  BSYNC.RECONVERGENT B0 ;  /* 0x0000000000007941 */ /* 0x000fea0003800200 */
.L_x_116:
[----:B------:R-:W-:Y:S01]  /*7990*/  BAR.SYNC.DEFER_BLOCKING 0x1, 0x80 ;  /* 0x0042000000007b1d */ /* 0x000fe20000010000 */
[----:B------:R-:W-:Y:S01]  /*79a0*/  UISETP.NE.AND UP0, UPT, UR53, -0x2, UPT ;  /* 0xfffffffe3500788c */ /* 0x000fe2000bf05270 */
[----:B------:R-:W-:Y:S08]  /*79b0*/  IADD3 R22, PT, PT, R22, 0x1, RZ ;  /* 0x0000000116167810 */ /* 0x000ff00007ffe0ff */
[----:B------:R-:W-:Y:S05]  /*79c0*/  BRA.U !UP0, `(.L_x_118) ;  /* 0x0000000108287547 */ /* 0x000fea000b800000 */
[----:B------:R-:W2:Y:S01]  /*79d0*/  S2R R0, SR_CgaCtaId ;  /* 0x0000000000007919 */ /* 0x000ea20000008800 */
[----:B------:R-:W-:Y:S01]  /*79e0*/  ISETP.NE.AND P0, PT, R63, RZ, PT ;  /* 0x000000ff3f00720c */ /* 0x000fe20003f05270 */
[----:B------:R-:W-:Y:S01]  /*79f0*/  IMAD.U32 R2, RZ, RZ, UR50 ;  /* 0x00000032ff027e24 */ /* 0x000fe2000f8e00ff */
[----:B------:R-:W-:Y:S04]  /*7a00*/  UIADD3 UR4, UPT, UPT, UR50, 0x1, URZ ;  /* 0x0000000132047890 */ /* 0x000fe8000fffe0ff */
[----:B------:R-:W-:Y:S04]  /*7a10*/  UISETP.NE.AND UP0, UPT, UR4, 0x3, UPT ;  /* 0x000000030400788c */ /* 0x000fe8000bf05270 */
[----:B------:R-:W-:Y:S03]  /*7a20*/  USEL UR50, UR4, URZ, UP0 ;  /* 0x000000ff04327287 */ /* 0x000fe60008000000 */
[----:B------:R-:W-:Y:S05]  /*7a30*/  @P0 LEA R2, R2, UR48, 0x3 ;  /* 0x0000003002020c11 */ /* 0x000fea000f8e18ff */
[----:B------:R-:W-:Y:S05]  /*7a40*/  @P0 VIADD R2, R2, 0xe8 ;  /* 0x000000e802020836 */ /* 0x000fea0000000000 */
[----:B--2---:R-:W-:Y:S04]  /*7a50*/  @P0 PRMT R0, R0, 0x654, R2 ;  /* 0x0000065400000816 */ /* 0x004fe80000000002 */
[----:B------:R2:W-:Y:S03]  /*7a60*/  @P0 SYNCS.ARRIVE.TRANS64.RED.A1T0 RZ, [R0+URZ], RZ ;  /* 0x000000ff00ff09a7 */ /* 0x0005e600081004ff */
.L_x_118:
[----:B------:R-:W-:Y:S01]  /*7a70*/  R2UR UR5, R54 ;  /* 0x00000000360572ca */ /* 0x000fe200000e0000 */
[----:B------:R-:W-:Y:S01]  /*7a80*/  UISETP.NE.AND UP0, UPT, UR63, URZ, UPT ;  /* 0x000000ff3f00728c */ /* 0x000fe2000bf05270 */
[----:B------:R-:W-:Y:S01]  /*7a90*/  R2UR UR4, R55 ;  /* 0x00000000370472ca */ /* 0x000fe200000e0000 */
[----:B------:R-:W-:Y:S01]  /*7aa0*/  UIADD3 UR53, UPT, UPT, UR53, 0x2, URZ ;  /* 0x0000000235357890 */ /* 0x000fe2000fffe0ff */
[----:B------:R-:W-:Y:S02]  /*7ab0*/  R2UR UR52, R58 ;  /* 0x000000003a3472ca */ /* 0x000fe400000e0000 */
[----:B------:R-:W-:Y:S02]  /*7ac0*/  ISETP.NE.AND P0, PT, R22, 0x2, PT ;  /* 0x000000021600780c */ /* 0x000fe40003f05270 */
[----:B------:R-:W-:Y:S02]  /*7ad0*/  LOP3.LUT R44, R44, 0x1, RZ, 0x3c, !PT ;  /* 0x000000012c2c7812 */ /* 0x000fe400078e3cff */
[----:B--2---:R-:W-:Y:S02]  /*7ae0*/  SEL R0, RZ, 0x1, P0 ;  /* 0x00000001ff007807 */ /* 0x004fe40000000000 */
[----:B------:R-:W-:Y:S01]  /*7af0*/  SEL R22, R22, RZ, P0 ;  /* 0x000000ff16167207 */ /* 0x000fe20000000000 */
[----:B------:R-:W-:Y:S01]  /*7b00*/  UIADD3 UR26, UPT, UPT, UR36, UR5, URZ ;  /* 0x00000005241a7290 */ /* 0x000fe2000fffe0ff */
[----:B------:R-:W-:Y:S01]  /*7b10*/  LOP3.LUT R45, R45, R0, RZ, 0x3c, !PT ;  /* 0x000000002d2d7212 */ /* 0x000fe200078e3cff */
[----:B------:R-:W-:Y:S01]  /*7b20*/  UIADD3 UR51, UPT, UPT, UR37, UR4, URZ ;  /* 0x0000000425337290 */ /* 0x000fe2000fffe0ff */
[----:B------:R-:W-:Y:S11]  /*7b30*/  BRA.U UP0, `(.L_x_119) ;  /* 0xffffffdd00287547 */ /* 0x000ff6000b83ffff */
[----:B------:R-:W-:-:S13]  /*7b40*/  R2UR UR4, R56 ;  /* 0x00000000380472ca */ /* 0x000fda00000e0000 */
[----:B------:R-:W-:-:S09]  /*7b50*/  UISETP.NE.AND UP0, UPT, UR4, URZ, UPT ;  /* 0x000000ff0400728c */ /* 0x000fd2000bf05270 */
[----:B------:R-:W-:Y:S05]  /*7b60*/  BRA.U !UP0, `(.L_x_120) ;  /* 0x0000000108487547 */ /* 0x000fea000b800000 */
[----:B------:R-:W2:Y:S02]  /*7b70*/  LDCU.64 UR4, c[0x0][0x890] ;  /* 0x00011200ff0477ac */ /* 0x000ea40008000a00 */
[----:B--2---:R-:W-:-:S04]  /*7b80*/  UISETP.NE.U32.AND UP0, UPT, UR4, URZ, UPT ;  /* 0x000000ff0400728c */ /* 0x004fc8000bf05070 */
[----:B------:R-:W-:-:S09]  /*7b90*/  UISETP.NE.AND.EX UP0, UPT, UR5, URZ, UPT, UP0 ;  /* 0x000000ff0500728c */ /* 0x000fd2000bf05300 */
[----:B------:R-:W-:Y:S05]  /*7ba0*/  BRA.U UP0, `(.L_x_121) ;  /* 0x00000001000c7547 */ /* 0x000fea000b800000 */
[----:B------:R-:W-:-:S13]  /*7bb0*/  FSETP.NEU.AND P0, PT, R26, RZ, PT ;  /* 0x000000ff1a00720b */ /* 0x000fda0003f0d000 */
[----:B------:R-:W-:Y:S05]  /*7bc0*/  @!P0 EXIT ;  /* 0x000000000000894d */ /* 0x000fea0003800000 */
[----:B------:R-:W-:Y:S05]  /*7bd0*/  BRA `(.L_x_120) ;  /* 0x00000000002c7947 */ /* 0x000fea0003800000 */
.L_x_121:
[----:B------:R-:W-:Y:S01]  /*7be0*/  ISETP.NE.AND P0, PT, R62, RZ, PT ;  /* 0x000000ff3e00720c */ /* 0x000fe20003f05270 */
[----:B------:R-:W-:-:S12]  /*7bf0*/  BSSY.RECONVERGENT B0, `(.L_x_120) ;  /* 0x0000009000007945 */ /* 0x000fd80003800200 */
[----:B------:R-:W-:Y:S05]  /*7c00*/  @P0 BRA `(.L_x_122) ;  /* 0x0000000000140947 */ /* 0x000fea0003800000 */
[----:B------:R-:W2:Y:S02]  /*7c10*/  LDCU.64 UR4, c[0x0][0x888] ;  /* 0x00011100ff0477ac */ /* 0x000ea40008000a00 */
[----:B--2---:R-:W-:-:S04]  /*7c20*/  ISETP.NE.U32.AND P0, PT, RZ, UR4, PT ;  /* 0x00000004ff007c0c */ /* 0x004fc8000bf05070 */
[----:B------:R-:W-:-:S13]  /*7c30*/  ISETP.NE.AND.EX P0, PT, RZ, UR5, PT, P0 ;  /* 0x00000005ff007c0c */ /* 0x000fda000bf05300 */
[----:B------:R-:W-:Y:S05]  /*7c40*/  @!P0 EXIT ;  /* 0x000000000000894d */ /* 0x000fea0003800000 */
[----:B------:R-:W-:Y:S05]  /*7c50*/  BRA `(.L_x_123) ;  /* 0x0000000000087947 */ /* 0x000fea0003800000 */
.L_x_122:
[----:B------:R-:W-:-:S13]  /*7c60*/  FSETP.NEU.AND P0, PT, R26, RZ, PT ;  /* 0x000000ff1a00720b */ /* 0x000fda0003f0d000 */
[----:B------:R-:W-:Y:S05]  /*7c70*/  @!P0 EXIT ;  /* 0x000000000000894d */ /* 0x000fea0003800000 */
.L_x_123:
[----:B------:R-:W-:Y:S05]  /*7c80*/  BSYNC.RECONVERGENT B0 ;  /* 0x0000000000007941 */ /* 0x000fea0003800200 */
.L_x_120:
[----:B------:R-:W2:Y:S01]  /*7c90*/  S2UR UR5, SR_CgaCtaId ;  /* 0x00000000000579c3 */ /* 0x000ea20000008800 */
[----:B------:R-:W-:Y:S01]  /*7ca0*/  ULEA UR4, UR50, UR48, 0x3 ;  /* 0x0000003032047291 */ /* 0x000fe2000f8e18ff */
[----:B------:R-:W-:-:S04]  /*7cb0*/  DEPBAR.LE SB0, 0x0 ;  /* 0x000080000000791a */ /* 0x000fc80000000000 */
[----:B------:R-:W-:-:S04]  /*7cc0*/  UIADD3 UR4, UPT, UPT, UR4, 0xe8, URZ ;  /* 0x000000e804047890 */ /* 0x000fc8000fffe0ff */
[----:B--2---:R-:W-:-:S09]  /*7cd0*/  UPRMT UR4, UR5, 0x654, UR4 ;  /* 0x0000065405047896 */ /* 0x004fd20008000004 */
[----:B------:R-:W-:Y:S01]  /*7ce0*/  SYNCS.ARRIVE.TRANS64.RED.A1T0 RZ, [UR4], RZ ;  /* 0x000000ffffff79a7 */ /* 0x000fe20008100404 */
[----:B------:R-:W-:Y:S05]  /*7cf0*/  EXIT ;  /* 0x000000000000794d */ /* 0x000fea0003800000 */
.L_x_25:
[----:B------:R-:W-:Y:S07]  /*7d00*/  MOV R0, UR9 ;  /* 0x0000000900007c02 */ /* 0x000fee0008000f00 */
.L_x_124:
[----:B-1----:R1:W2:Y:S02]  /*7d10*/  SYNCS.PHASECHK.TRANS64.TRYWAIT P0, [R0+URZ+0x68], R5 ;  /* 0x00006805000075a7 */ /* 0x0022a400080011ff */
[----:B--2---:R-:W-:Y:S05]  /*7d20*/  @!P0 NANOSLEEP.SYNCS 0x989680 ;  /* 0x009896800000895d */ /* 0x004fea0003900000 */
[----:B------:R-:W2:Y:S02]  /*7d30*/  @!P0 SYNCS.PHASECHK.TRANS64 P0, [R0+URZ+0x68], R5 ;  /* 0x00006805000085a7 */ /* 0x000ea400080010ff */
[----:B--2---:R-:W-:Y:S05]  /*7d40*/  @!P0 BRA `(.L_x_124) ;  /* 0xfffffffc00f08947 */ /* 0x004fea000383ffff */
[----:B------:R-:W-:Y:S05]  /*7d50*/  BRA `(.L_x_24) ;  /* 0xffffff9c006c7947 */ /* 0x000fea000383ffff */
.L_x_32:
[----:B------:R-:W-:Y:S07]  /*7d60*/  MOV R0, UR9 ;  /* 0x0000000900007c02 */ /* 0x000fee0008000f00 */
.L_x_125:
[----:B-1----:R1:W2:Y:S02]  /*7d70*/  SYNCS.PHASECHK.TRANS64.TRYWAIT P0, [R0+URZ+0x68], R5 ;  /* 0x00006805000075a7 */ /* 0x0022a400080011ff */
[----:B--2---:R-:W-:Y:S05]  /*7d80*/  @!P0 NANOSLEEP.SYNCS 0x989680 ;  /* 0x009896800000895d */ /* 0x004fea0003900000 */
[----:B------:R-:W2:Y:S02]  /*7d90*/  @!P0 SYNCS.PHASECHK.TRANS64 P0, [R0+URZ+0x68], R5 ;  /* 0x00006805000085a7 */ /* 0x000ea400080010ff */
[----:B--2---:R-:W-:Y:S05]  /*7da0*/  @!P0 BRA `(.L_x_125) ;  /* 0xfffffffc00f08947 */ /* 0x004fea000383ffff */
[----:B------:R-:W-:Y:S05]  /*7db0*/  BRA `(.L_x_31) ;  /* 0xffffffa000c07947 */ /* 0x000fea000383ffff */
.L_x_37:
[----:B------:R-:W-:-:S07]  /*7dc0*/  MOV R0, UR24 ;  /* 0x0000001800007c02 */ /* 0x000fce0008000f00 */
.L_x_126:
[----:B-1----:R1:W2:Y:S02]  /*7dd0*/  SYNCS.PHASECHK.TRANS64.TRYWAIT P0, [R0+URZ+0x110], R4 ;  /* 0x00011004000075a7 */ /* 0x0022a400080011ff */
[----:B--2---:R-:W-:Y:S05]  /*7de0*/  @!P0 NANOSLEEP.SYNCS 0x989680 ;  /* 0x009896800000895d */ /* 0x004fea0003900000 */
[----:B------:R-:W2:Y:S02]  /*7df0*/  @!P0 SYNCS.PHASECHK.TRANS64 P0, [R0+URZ+0x110], R4 ;  /* 0x00011004000085a7 */ /* 0x000ea400080010ff */
[----:B--2---:R-:W-:Y:S05]  /*7e00*/  @!P0 BRA `(.L_x_126) ;  /* 0xfffffffc00f08947 */ /* 0x004fea000383ffff */
[----:B------:R-:W-:Y:S05]  /*7e10*/  BRA `(.L_x_127) ;  /* 0xffffffa4008c7947 */ /* 0x000fea000383ffff */
.L_x_41:
[----:B------:R-:W-:-:S07]  /*7e20*/  MOV R0, UR4 ;  /* 0x0000000400007c02 */ /* 0x000fce0008000f00 */
.L_x_128:
[----:B-1----:R1:W2:Y:S02]  /*7e30*/  SYNCS.PHASECHK.TRANS64.TRYWAIT P0, [R0+URZ], R2 ;  /* 0x00000002000075a7 */ /* 0x0022a400080011ff */
[----:B--2---:R-:W-:Y:S05]  /*7e40*/  @!P0 NANOSLEEP.SYNCS 0x989680 ;  /* 0x009896800000895d */ /* 0x004fea0003900000 */
[----:B------:R-:W2:Y:S02]  /*7e50*/  @!P0 SYNCS.PHASECHK.TRANS64 P0, [R0+URZ], R2 ;  /* 0x00000002000085a7 */ /* 0x000ea400080010ff */
[----:B--2---:R-:W-:Y:S05]  /*7e60*/  @!P0 BRA `(.L_x_128) ;  /* 0xfffffffc00f08947 */ /* 0x004fea000383ffff */
[----:B------:R-:W-:Y:S05]  /*7e70*/  BRA `(.L_x_129) ;  /* 0xffffffac00207947 */ /* 0x000fea000383ffff */
.L_x_42:
[----:B------:R-:W-:-:S07]  /*7e80*/  MOV R0, UR5 ;  /* 0x0000000500007c02 */ /* 0x000fce0008000f00 */
.L_x_130:
[----:B-1----:R1:W2:Y:S02]  /*7e90*/  SYNCS.PHASECHK.TRANS64.TRYWAIT P0, [R0+URZ], R3 ;  /* 0x00000003000075a7 */ /* 0x0022a400080011ff */
[----:B--2---:R-:W-:Y:S05]  /*7ea0*/  @!P0 NANOSLEEP.SYNCS 0x989680 ;  /* 0x009896800000895d */ /* 0x004fea0003900000 */
[----:B------:R-:W2:Y:S02]  /*7eb0*/  @!P0 SYNCS.PHASECHK.TRANS64 P0, [R0+URZ], R3 ;  /* 0x00000003000085a7 */ /* 0x000ea400080010ff */
[----:B--2---:R-:W-:Y:S05]  /*7ec0*/  @!P0 BRA `(.L_x_130) ;  /* 0xfffffffc00f08947 */ /* 0x004fea000383ffff */
[----:B------:R-:W-:Y:S05]  /*7ed0*/  BRA `(.L_x_131) ;  /* 0xffffffac002c7947 */ /* 0x000fea000383ffff */
.L_x_43:
[----:B------:R-:W-:-:S07]  /*7ee0*/  MOV R0, UR5 ;  /* 0x0000000500007c02 */ /* 0x000fce0008000f00 */
.L_x_132:
[----:B-1----:R1:W2:Y:S02]  /*7ef0*/  SYNCS.PHASECHK.TRANS64.TRYWAIT P0, [R0+URZ], R3 ;  /* 0x00000003000075a7 */ /* 0x0022a400080011ff */
[----:B--2---:R-:W-:Y:S05]  /*7f00*/  @!P0 NANOSLEEP.SYNCS 0x989680 ;  /* 0x009896800000895d */ /* 0x004fea0003900000 */
[----:B------:R-:W2:Y:S02]  /*7f10*/  @!P0 SYNCS.PHASECHK.TRANS64 P0, [R0+URZ], R3 ;  /* 0x00000003000085a7 */ /* 0x000ea400080010ff */
[----:B--2---:R-:W-:Y:S05]  /*7f20*/  @!P0 BRA `(.L_x_132) ;  /* 0xfffffffc00f08947 */ /* 0x004fea000383ffff */
[----:B------:R-:W-:Y:S05]  /*7f30*/  BRA `(.L_x_133) ;  /* 0xffffffac00387947 */ /* 0x000fea000383ffff */
.L_x_44:
[----:B------:R-:W-:-:S07]  /*7f40*/  MOV R0, UR5 ;  /* 0x0000000500007c02 */ /* 0x000fce0008000f00 */
.L_x_134:
[----:B-1----:R1:W2:Y:S02]  /*7f50*/  SYNCS.PHASECHK.TRANS64.TRYWAIT P0, [R0+URZ], R3 ;  /* 0x00000003000075a7 */ /* 0x0022a400080011ff */
[----:B--2---:R-:W-:Y:S05]  /*7f60*/  @!P0 NANOSLEEP.SYNCS 0x989680 ;  /* 0x009896800000895d */ /* 0x004fea0003900000 */
[----:B------:R-:W2:Y:S02]  /*7f70*/  @!P0 SYNCS.PHASECHK.TRANS64 P0, [R0+URZ], R3 ;  /* 0x00000003000085a7 */ /* 0x000ea400080010ff */
[----:B--2---:R-:W-:Y:S05]  /*7f80*/  @!P0 BRA `(.L_x_134) ;  /* 0xfffffffc00f08947 */ /* 0x004fea000383ffff */
[----:B------:R-:W-:Y:S05]  /*7f90*/  BRA `(.L_x_135) ;  /* 0xffffffac00447947 */ /* 0x000fea000383ffff */
.L_x_45:
[----:B------:R-:W-:-:S07]  /*7fa0*/  MOV R0, UR5 ;  /* 0x0000000500007c02 */ /* 0x000fce0008000f00 */
.L_x_136:
[----:B-1----:R1:W2:Y:S02]  /*7fb0*/  SYNCS.PHASECHK.TRANS64.TRYWAIT P0, [R0+URZ], R3 ;  /* 0x00000003000075a7 */ /* 0x0022a400080011ff */
[----:B--2---:R-:W-:Y:S05]  /*7fc0*/  @!P0 NANOSLEEP.SYNCS 0x989680 ;  /* 0x009896800000895d */ /* 0x004fea0003900000 */
[----:B------:R-:W2:Y:S02]  /*7fd0*/  @!P0 SYNCS.PHASECHK.TRANS64 P0, [R0+URZ], R3 ;  /* 0x00000003000085a7 */ /* 0x000ea400080010ff */
[----:B--2---:R-:W-:Y:S05]  /*7fe0*/  @!P0 BRA `(.L_x_136) ;  /* 0xfffffffc00f08947 */ /* 0x004fea000383ffff */
[----:B------:R-:W-:Y:S05]  /*7ff0*/  BRA `(.L_x_137) ;  /* 0xffffffac00507947 */ /* 0x000fea000383ffff */
.L_x_46:
[----:B------:R-:W-:-:S07]  /*8000*/  MOV R0, UR5 ;  /* 0x0000000500007c02 */ /* 0x000fce0008000f00 */
.L_x_138:
[----:B-1----:R1:W2:Y:S02]  /*8010*/  SYNCS.PHASECHK.TRANS64.TRYWAIT P0, [R0+URZ], R3 ;  /* 0x00000003000075a7 */ /* 0x0022a400080011ff */
[----:B--2---:R-:W-:Y:S05]  /*8020*/  @!P0 NANOSLEEP.SYNCS 0x989680 ;  /* 0x009896800000895d */ /* 0x004fea0003900000 */
[----:B------:R-:W2:Y:S02]  /*8030*/  @!P0 SYNCS.PHASECHK.TRANS64 P0, [R0+URZ], R3 ;  /* 0x00000003000085a7 */ /* 0x000ea400080010ff */
[----:B--2---:R-:W-:Y:S05]  /*8040*/  @!P0 BRA `(.L_x_138) ;  /* 0xfffffffc00f08947 */ /* 0x004fea000383ffff */
[----:B------:R-:W-:Y:S05]  /*8050*/  BRA `(.L_x_139) ;  /* 0xffffffac005c7947 */ /* 0x000fea000383ffff */
.L_x_47:
[----:B------:R-:W-:-:S07]  /*8060*/  MOV R0, UR5 ;  /* 0x0000000500007c02 */ /* 0x000fce0008000f00 */
.L_x_140:
[----:B-1----:R1:W2:Y:S02]  /*8070*/  SYNCS.PHASECHK.TRANS64.TRYWAIT P0, [R0+URZ], R3 ;  /* 0x00000003000075a7 */ /* 0x0022a400080011ff */
[----:B--2---:R-:W-:Y:S05]  /*8080*/  @!P0 NANOSLEEP.SYNCS 0x989680 ;  /* 0x009896800000895d */ /* 0x004fea0003900000 */
[----:B------:R-:W2:Y:S02]  /*8090*/  @!P0 SYNCS.PHASECHK.TRANS64 P0, [R0+URZ], R3 ;  /* 0x00000003000085a7 */ /* 0x000ea400080010ff */
[----:B--2---:R-:W-:Y:S05]  /*80a0*/  @!P0 BRA `(.L_x_140) ;  /* 0xfffffffc00f08947 */ /* 0x004fea000383ffff */
[----:B------:R-:W-:Y:S05]  /*80b0*/  BRA `(.L_x_141) ;  /* 0xffffffac00687947 */ /* 0x000fea000383ffff */
.L_x_48:
[----:B------:R-:W-:-:S07]  /*80c0*/  MOV R0, UR5 ;  /* 0x0000000500007c02 */ /* 0x000fce0008000f00 */
.L_x_142:
[----:B-1----:R1:W2:Y:S02]  /*80d0*/  SYNCS.PHASECHK.TRANS64.TRYWAIT P0, [R0+URZ], R3 ;  /* 0x00000003000075a7 */ /* 0x0022a400080011ff */
[----:B--2---:R-:W-:Y:S05]  /*80e0*/  @!P0 NANOSLEEP.SYNCS 0x989680 ;  /* 0x009896800000895d */ /* 0x004fea0003900000 */
[----:B------:R-:W2:Y:S02]  /*80f0*/  @!P0 SYNCS.PHASECHK.TRANS64 P0, [R0+URZ], R3 ;  /* 0x00000003000085a7 */ /* 0x000ea400080010ff */
[----:B--2---:R-:W-:Y:S05]  /*8100*/  @!P0 BRA `(.L_x_142) ;  /* 0xfffffffc00f08947 */ /* 0x004fea000383ffff */
[----:B------:R-:W-:Y:S05]  /*8110*/  BRA `(.L_x_143) ;  /* 0xffffffac00747947 */ /* 0x000fea000383ffff */
.L_x_49:
[----:B------:R-:W-:-:S07]  /*8120*/  MOV R0, UR5 ;  /* 0x0000000500007c02 */ /* 0x000fce0008000f00 */
.L_x_144:
[----:B-1----:R1:W2:Y:S02]  /*8130*/  SYNCS.PHASECHK.TRANS64.TRYWAIT P0, [R0+URZ], R3 ;  /* 0x00000003000075a7 */ /* 0x0022a400080011ff */
[----:B--2---:R-:W-:Y:S05]  /*8140*/  @!P0 NANOSLEEP.SYNCS 0x989680 ;  /* 0x009896800000895d */ /* 0x004fea0003900000 */
[----:B------:R-:W2:Y:S02]  /*8150*/  @!P0 SYNCS.PHASECHK.TRANS64 P0, [R0+URZ], R3 ;  /* 0x00000003000085a7 */ /* 0x000ea400080010ff */
[----:B--2---:R-:W-:Y:S05]  /*8160*/  @!P0 BRA `(.L_x_144) ;  /* 0xfffffffc00f08947 */ /* 0x004fea000383ffff */
[----:B------:R-:W-:Y:S05]  /*8170*/  BRA `(.L_x_145) ;  /* 0xffffffac00807947 */ /* 0x000fea000383ffff */
.L_x_50:
[----:B------:R-:W-:-:S07]  /*8180*/  MOV R0, UR5 ;  /* 0x0000000500007c02 */ /* 0x000fce0008000f00 */
.L_x_146:
[----:B-1----:R1:W2:Y:S02]  /*8190*/  SYNCS.PHASECHK.TRANS64.TRYWAIT P0, [R0+URZ], R3 ;  /* 0x00000003000075a7 */ /* 0x0022a400080011ff */
[----:B--2---:R-:W-:Y:S05]  /*81a0*/  @!P0 NANOSLEEP.SYNCS 0x989680 ;  /* 0x009896800000895d */ /* 0x004fea0003900000 */
[----:B------:R-:W2:Y:S02]  /*81b0*/  @!P0 SYNCS.PHASECHK.TRANS64 P0, [R0+URZ], R3 ;  /* 0x00000003000085a7 */ /* 0x000ea400080010ff */
[----:B--2---:R-:W-:Y:S05]  /*81c0*/  @!P0 BRA `(.L_x_146) ;  /* 0xfffffffc00f08947 */ /* 0x004fea000383ffff */
[----:B------:R-:W-:Y:S05]  /*81d0*/  BRA `(.L_x_147) ;  /* 0xffffffac008c7947 */ /* 0x000fea000383ffff */
.L_x_51:
[----:B------:R-:W-:-:S07]  /*81e0*/  MOV R0, UR5 ;  /* 0x0000000500007c02 */ /* 0x000fce0008000f00 */
.L_x_148:
[----:B-1----:R1:W2:Y:S02]  /*81f0*/  SYNCS.PHASECHK.TRANS64.TRYWAIT P0, [R0+URZ], R3 ;  /* 0x00000003000075a7 */ /* 0x0022a400080011ff */
[----:B--2---:R-:W-:Y:S05]  /*8200*/  @!P0 NANOSLEEP.SYNCS 0x989680 ;  /* 0x009896800000895d */ /* 0x004fea0003900000 */
[----:B------:R-:W2:Y:S02]  /*8210*/  @!P0 SYNCS.PHASECHK.TRANS64 P0, [R0+URZ], R3 ;  /* 0x00000003000085a7 */ /* 0x000ea400080010ff */
[----:B--2---:R-:W-:Y:S05]  /*8220*/  @!P0 BRA `(.L_x_148) ;  /* 0xfffffffc00f08947 */ /* 0x004fea000383ffff */
[----:B------:R-:W-:Y:S05]  /*8230*/  BRA `(.L_x_149) ;  /* 0xffffffac00987947 */ /* 0x000fea000383ffff */
.L_x_52:
[----:B------:R-:W-:-:S07]  /*8240*/  MOV R0, UR5 ;  /* 0x0000000500007c02 */ /* 0x000fce0008000f00 */
.L_x_150:
[----:B-1----:R1:W2:Y:S02]  /*8250*/  SYNCS.PHASECHK.TRANS64.TRYWAIT P0, [R0+URZ], R3 ;  /* 0x00000003000075a7 */ /* 0x0022a400080011ff */
[----:B--2---:R-:W-:Y:S05]  /*8260*/  @!P0 NANOSLEEP.SYNCS 0x989680 ;  /* 0x009896800000895d */ /* 0x004fea0003900000 */
[----:B------:R-:W2:Y:S02]  /*8270*/  @!P0 SYNCS.PHASECHK.TRANS64 P0, [R0+URZ], R3 ;  /* 0x00000003000085a7 */ /* 0x000ea400080010ff */
[----:B--2---:R-:W-:Y:S05]  /*8280*/  @!P0 BRA `(.L_x_150) ;  /* 0xfffffffc00f08947 */ /* 0x004fea000383ffff */
[----:B------:R-:W-:Y:S05]  /*8290*/  BRA `(.L_x_151) ;  /* 0xffffffac00a47947 */ /* 0x000fea000383ffff */
.L_x_55:
[----:B------:R-:W-:-:S07]  /*82a0*/  MOV R4, UR4 ;  /* 0x0000000400047c02 */ /* 0x000fce0008000f00 */
.L_x_152:
[----:B--2---:R2:W3:Y:S02]  /*82b0*/  SYNCS.PHASECHK.TRANS64.TRYWAIT P1, [R4+URZ+0x118], R6 ;  /* 0x00011806040075a7 */ /* 0x0044e400080211ff */
[----:B---3--:R-:W-:Y:S05]  /*82c0*/  @!P1 NANOSLEEP.SYNCS 0x989680 ;  /* 0x009896800000995d */ /* 0x008fea0003900000 */
[----:B------:R-:W3:Y:S02]  /*82d0*/  @!P1 SYNCS.PHASECHK.TRANS64 P1, [R4+URZ+0x118], R6 ;  /* 0x00011806040095a7 */ /* 0x000ee400080210ff */
[----:B---3--:R-:W-:Y:S05]  /*82e0*/  @!P1 BRA `(.L_x_152) ;  /* 0xfffffffc00f09947 */ /* 0x008fea000383ffff */
[----:B------:R-:W-:Y:S05]  /*82f0*/  BRA `(.L_x_153) ;  /* 0xffffffb000107947 */ /* 0x000fea000383ffff */
.L_x_56:
[----:B--2---:R-:W-:-:S07]  /*8300*/  MOV R4, UR4 ;  /* 0x0000000400047c02 */ /* 0x004fce0008000f00 */
.L_x_154:
[----:B--2---:R2:W3:Y:S02]  /*8310*/  SYNCS.PHASECHK.TRANS64.TRYWAIT P1, [R4+URZ+0x110], R5 ;  /* 0x00011005040075a7 */ /* 0x0044e400080211ff */
[----:B---3--:R-:W-:Y:S05]  /*8320*/  @!P1 NANOSLEEP.SYNCS 0x989680 ;  /* 0x009896800000995d */ /* 0x008fea0003900000 */
[----:B------:R-:W3:Y:S02]  /*8330*/  @!P1 SYNCS.PHASECHK.TRANS64 P1, [R4+URZ+0x110], R5 ;  /* 0x00011005040095a7 */ /* 0x000ee400080210ff */
[----:B---3--:R-:W-:Y:S05]  /*8340*/  @!P1 BRA `(.L_x_154) ;  /* 0xfffffffc00f09947 */ /* 0x008fea000383ffff */
[----:B------:R-:W-:Y:S05]  /*8350*/  BRA `(.L_x_155) ;  /* 0xffffffb000187947 */ /* 0x000fea000383ffff */
.L_x_64:
[----:B------:R-:W-:-:S07]  /*8360*/  MOV R0, UR20 ;  /* 0x0000001400007c02 */ /* 0x000fce0008000f00 */
.L_x_156:
[----:B--2---:R2:W3:Y:S02]  /*8370*/  SYNCS.PHASECHK.TRANS64.TRYWAIT P0, [R0+URZ+0x110], R4 ;  /* 0x00011004000075a7 */ /* 0x0044e400080011ff */
[----:B---3--:R-:W-:Y:S05]  /*8380*/  @!P0 NANOSLEEP.SYNCS 0x989680 ;  /* 0x009896800000895d */ /* 0x008fea0003900000 */
[----:B------:R-:W3:Y:S02]  /*8390*/  @!P0 SYNCS.PHASECHK.TRANS64 P0, [R0+URZ+0x110], R4 ;  /* 0x00011004000085a7 */ /* 0x000ee400080010ff */
[----:B---3--:R-:W-:Y:S05]  /*83a0*/  @!P0 BRA `(.L_x_156) ;  /* 0xfffffffc00f08947 */ /* 0x008fea000383ffff */
[----:B------:R-:W-:Y:S05]  /*83b0*/  BRA `(.L_x_157) ;  /* 0xffffffb400a87947 */ /* 0x000fea000383ffff */
.L_x_65:
[----:B------:R-:W-:-:S07]  /*83c0*/  MOV R4, UR25 ;  /* 0x0000001900047c02 */ /* 0x000fce0008000f00 */
.L_x_158:
[----:B--2---:R2:W3:Y:S02]  /*83d0*/  SYNCS.PHASECHK.TRANS64.TRYWAIT P0, [R4+URZ+0x130], R0 ;  /* 0x00013000040075a7 */ /* 0x0044e400080011ff */
[----:B---3--:R-:W-:Y:S05]  /*83e0*/  @!P0 NANOSLEEP.SYNCS 0x989680 ;  /* 0x009896800000895d */ /* 0x008fea0003900000 */
[----:B------:R-:W3:Y:S02]  /*83f0*/  @!P0 SYNCS.PHASECHK.TRANS64 P0, [R4+URZ+0x130], R0 ;  /* 0x00013000040085a7 */ /* 0x000ee400080010ff */
[----:B---3--:R-:W-:Y:S05]  /*8400*/  @!P0 BRA `(.L_x_158) ;  /* 0xfffffffc00f08947 */ /* 0x008fea000383ffff */
[----:B------:R-:W-:Y:S05]  /*8410*/  BRA `(.L_x_159) ;  /* 0xffffffb400c47947 */ /* 0x000fea000383ffff */
.L_x_68:
[----:B--2---:R-:W-:Y:S07]  /*8420*/  MOV R0, UR18 ;  /* 0x0000001200007c02 */ /* 0x004fee0008000f00 */
.L_x_160:
[----:B--2---:R2:W3:Y:S02]  /*8430*/  SYNCS.PHASECHK.TRANS64.TRYWAIT P0, [R0+URZ], R5 ;  /* 0x00000005000075a7 */ /* 0x0044e400080011ff */
[----:B---3--:R-:W-:Y:S05]  /*8440*/  @!P0 NANOSLEEP.SYNCS 0x989680 ;  /* 0x009896800000895d */ /* 0x008fea0003900000 */
[----:B------:R-:W3:Y:S02]  /*8450*/  @!P0 SYNCS.PHASECHK.TRANS64 P0, [R0+URZ], R5 ;  /* 0x00000005000085a7 */ /* 0x000ee400080010ff */
[----:B---3--:R-:W-:Y:S05]  /*8460*/  @!P0 BRA `(.L_x_160) ;  /* 0xfffffffc00f08947 */ /* 0x008fea000383ffff */
[----:B------:R-:W-:Y:S05]  /*8470*/  BRA `(.L_x_67) ;  /* 0xffffffb400e87947 */ /* 0x000fea000383ffff */
.L_x_71:
[----:B------:R-:W-:-:S07]  /*8480*/  MOV R0, UR4 ;  /* 0x0000000400007c02 */ /* 0x000fce0008000f00 */
.L_x_161:
[----:B--2---:R2:W4:Y:S02]  /*8490*/  SYNCS.PHASECHK.TRANS64.TRYWAIT P0, [R0+URZ], R3 ;  /* 0x00000003000075a7 */ /* 0x00452400080011ff */
[----:B----4-:R-:W-:Y:S05]  /*84a0*/  @!P0 NANOSLEEP.SYNCS 0x989680 ;  /* 0x009896800000895d */ /* 0x010fea0003900000 */
[----:B------:R-:W4:Y:S02]  /*84b0*/  @!P0 SYNCS.PHASECHK.TRANS64 P0, [R0+URZ], R3 ;  /* 0x00000003000085a7 */ /* 0x000f2400080010ff */
[----:B----4-:R-:W-:Y:S05]  /*84c0*/  @!P0 BRA `(.L_x_161) ;  /* 0xfffffffc00f08947 */ /* 0x010fea000383ffff */
[----:B------:R-:W-:Y:S05]  /*84d0*/  BRA `(.L_x_162) ;  /* 0xffffffb800e47947 */ /* 0x000fea000383ffff */
.L_x_72:
[----:B------:R-:W-:-:S07]  /*84e0*/  MOV R0, UR4 ;  /* 0x0000000400007c02 */ /* 0x000fce0008000f00 */
.L_x_163:
[----:B--2---:R2:W3:Y:S02]  /*84f0*/  SYNCS.PHASECHK.TRANS64.TRYWAIT P0, [R0+URZ], R3 ;  /* 0x00000003000075a7 */ /* 0x0044e400080011ff */
[----:B---3--:R-:W-:Y:S05]  /*8500*/  @!P0 NANOSLEEP.SYNCS 0x989680 ;  /* 0x009896800000895d */ /* 0x008fea0003900000 */
[----:B------:R-:W3:Y:S02]  /*8510*/  @!P0 SYNCS.PHASECHK.TRANS64 P0, [R0+URZ], R3 ;  /* 0x00000003000085a7 */ /* 0x000ee400080010ff */
[----:B---3--:R-:W-:Y:S05]  /*8520*/  @!P0 BRA `(.L_x_163) ;  /* 0xfffffffc00f08947 */ /* 0x008fea000383ffff */
[----:B------:R-:W-:Y:S05]  /*8530*/  BRA `(.L_x_164) ;  /* 0xffffffb800f07947 */ /* 0x000fea000383ffff */
.L_x_77:
[----:B------:R-:W-:Y:S07]  /*8540*/  MOV R0, UR24 ;  /* 0x0000001800007c02 */ /* 0x000fee0008000f00 */
.L_x_165:
[----:B--2---:R2:W4:Y:S02]  /*8550*/  SYNCS.PHASECHK.TRANS64.TRYWAIT P0, [R0+URZ+0x110], R2 ;  /* 0x00011002000075a7 */ /* 0x00452400080011ff */
[----:B----4-:R-:W-:Y:S05]  /*8560*/  @!P0 NANOSLEEP.SYNCS 0x989680 ;  /* 0x009896800000895d */ /* 0x010fea0003900000 */
[----:B------:R-:W4:Y:S02]  /*8570*/  @!P0 SYNCS.PHASECHK.TRANS64 P0, [R0+URZ+0x110], R2 ;  /* 0x00011002000085a7 */ /* 0x000f2400080010ff */
[----:B----4-:R-:W-:Y:S05]  /*8580*/  @!P0 BRA `(.L_x_165) ;  /* 0xfffffffc00f08947 */ /* 0x010fea000383ffff */
[----:B------:R-:W-:Y:S05]  /*8590*/  BRA `(.L_x_166) ;  /* 0xffffffc000247947 */ /* 0x000fea000383ffff */
.L_x_80:
[----:B------:R-:W-:Y:S07]  /*85a0*/  MOV R0, UR24 ;  /* 0x0000001800007c02 */ /* 0x000fee0008000f00 */
.L_x_167:
[----:B-1----:R1:W2:Y:S02]  /*85b0*/  SYNCS.PHASECHK.TRANS64.TRYWAIT P2, [R0+URZ+0x108], R2 ;  /* 0x00010802000075a7 */ /* 0x0022a400080411ff */
[----:B--2---:R-:W-:Y:S05]  /*85c0*/  @!P2 NANOSLEEP.SYNCS 0x989680 ;  /* 0x009896800000a95d */ /* 0x004fea0003900000 */
[----:B------:R-:W2:Y:S02]  /*85d0*/  @!P2 SYNCS.PHASECHK.TRANS64 P2, [R0+URZ+0x108], R2 ;  /* 0x000108020000a5a7 */ /* 0x000ea400080410ff */
[----:B--2---:R-:W-:Y:S05]  /*85e0*/  @!P2 BRA `(.L_x_167) ;  /* 0xfffffffc00f0a947 */ /* 0x004fea000383ffff */
[----:B------:R-:W-:Y:S05]  /*85f0*/  BRA `(.L_x_79) ;  /* 0xffffffc400847947 */ /* 0x000fea000383ffff */
.L_x_83:
[----:B------:R-:W-:Y:S07]  /*8600*/  MOV R0, UR4 ;  /* 0x0000000400007c02 */ /* 0x000fee0008000f00 */
.L_x_168:
[----:B-1----:R1:W2:Y:S02]  /*8610*/  SYNCS.PHASECHK.TRANS64.TRYWAIT P1, [R0+URZ+0xe8], R2 ;  /* 0x0000e802000075a7 */ /* 0x0022a400080211ff */
[----:B--2---:R-:W-:Y:S05]  /*8620*/  @!P1 NANOSLEEP.SYNCS 0x989680 ;  /* 0x009896800000995d */ /* 0x004fea0003900000 */
[----:B------:R-:W2:Y:S02]  /*8630*/  @!P1 SYNCS.PHASECHK.TRANS64 P1, [R0+URZ+0xe8], R2 ;  /* 0x0000e802000095a7 */ /* 0x000ea400080210ff */
[----:B--2---:R-:W-:Y:S05]  /*8640*/  @!P1 BRA `(.L_x_168) ;  /* 0xfffffffc00f09947 */ /* 0x004fea000383ffff */
[----:B------:R-:W-:Y:S05]  /*8650*/  BRA `(.L_x_169) ;  /* 0xffffffc8001c7947 */ /* 0x000fea000383ffff */
.L_x_84:
[----:B------:R-:W-:Y:S07]  /*8660*/  MOV R0, UR5 ;  /* 0x0000000500007c02 */ /* 0x000fee0008000f00 */
.L_x_170:
[----:B-1----:R1:W2:Y:S02]  /*8670*/  SYNCS.PHASECHK.TRANS64.TRYWAIT P0, [R0+URZ+0xe8], R2 ;  /* 0x0000e802000075a7 */ /* 0x0022a400080011ff */
[----:B--2---:R-:W-:Y:S05]  /*8680*/  @!P0 NANOSLEEP.SYNCS 0x989680 ;  /* 0x009896800000895d */ /* 0x004fea0003900000 */
[----:B------:R-:W2:Y:S02]  /*8690*/  @!P0 SYNCS.PHASECHK.TRANS64 P0, [R0+URZ+0xe8], R2 ;  /* 0x0000e802000085a7 */ /* 0x000ea400080010ff */
[----:B--2---:R-:W-:Y:S05]  /*86a0*/  @!P0 BRA `(.L_x_170) ;  /* 0xfffffffc00f08947 */ /* 0x004fea000383ffff */
[----:B------:R-:W-:Y:S05]  /*86b0*/  BRA `(.L_x_171) ;  /* 0xffffffc800847947 */ /* 0x000fea000383ffff */
.L_x_86:
[----:B------:R-:W-:-:S07]  /*86c0*/  MOV R0, UR4 ;  /* 0x0000000400007c02 */ /* 0x000fce0008000f00 */
.L_x_172:
[----:B-1----:R1:W3:Y:S02]  /*86d0*/  SYNCS.PHASECHK.TRANS64.TRYWAIT P0, [R0+URZ], R2 ;  /* 0x00000002000075a7 */ /* 0x0022e400080011ff */
[----:B---3--:R-:W-:Y:S05]  /*86e0*/  @!P0 NANOSLEEP.SYNCS 0x989680 ;  /* 0x009896800000895d */ /* 0x008fea0003900000 */
[----:B------:R-:W3:Y:S02]  /*86f0*/  @!P0 SYNCS.PHASECHK.TRANS64 P0, [R0+URZ], R2 ;  /* 0x00000002000085a7 */ /* 0x000ee400080010ff */
[----:B---3--:R-:W-:Y:S05]  /*8700*/  @!P0 BRA `(.L_x_172) ;  /* 0xfffffffc00f08947 */ /* 0x008fea000383ffff */
[----:B------:R-:W-:Y:S05]  /*8710*/  BRA `(.L_x_173) ;  /* 0xffffffcc00087947 */ /* 0x000fea000383ffff */
.L_x_87:
[----:B------:R-:W-:-:S07]  /*8720*/  MOV R0, UR5 ;  /* 0x0000000500007c02 */ /* 0x000fce0008000f00 */
.L_x_174:
[----:B-1----:R1:W2:Y:S02]  /*8730*/  SYNCS.PHASECHK.TRANS64.TRYWAIT P0, [R0+URZ], R2 ;  /* 0x00000002000075a7 */ /* 0x0022a400080011ff */
[----:B--2---:R-:W-:Y:S05]  /*8740*/  @!P0 NANOSLEEP.SYNCS 0x989680 ;  /* 0x009896800000895d */ /* 0x004fea0003900000 */
[----:B------:R-:W2:Y:S02]  /*8750*/  @!P0 SYNCS.PHASECHK.TRANS64 P0, [R0+URZ], R2 ;  /* 0x00000002000085a7 */ /* 0x000ea400080010ff */
[----:B--2---:R-:W-:Y:S05]  /*8760*/  @!P0 BRA `(.L_x_174) ;  /* 0xfffffffc00f08947 */ /* 0x004fea000383ffff */
[----:B------:R-:W-:Y:S05]  /*8770*/  BRA `(.L_x_175) ;  /* 0xffffffcc00147947 */ /* 0x000fea000383ffff */
.L_x_89:
[----:B------:R-:W-:Y:S07]  /*8780*/  MOV R0, UR48 ;  /* 0x0000003000007c02 */ /* 0x000fee0008000f00 */
.L_x_176:
[----:B-1----:R1:W2:Y:S02]  /*8790*/  SYNCS.PHASECHK.TRANS64.TRYWAIT P0, [R0+URZ+0x110], R2 ;  /* 0x00011002000075a7 */ /* 0x0022a400080011ff */
[----:B--2---:R-:W-:Y:S05]  /*87a0*/  @!P0 NANOSLEEP.SYNCS 0x989680 ;  /* 0x009896800000895d */ /* 0x004fea0003900000 */
[----:B------:R-:W2:Y:S02]  /*87b0*/  @!P0 SYNCS.PHASECHK.TRANS64 P0, [R0+URZ+0x110], R2 ;  /* 0x00011002000085a7 */ /* 0x000ea400080010ff */
[----:B--2---:R-:W-:Y:S05]  /*87c0*/  @!P0 BRA `(.L_x_176) ;  /* 0xfffffffc00f08947 */ /* 0x004fea000383ffff */
[----:B------:R-:W-:Y:S05]  /*87d0*/  BRA `(.L_x_177) ;  /* 0xffffffd0000c7947 */ /* 0x000fea000383ffff */
.L_x_99:
[----:B-1----:R1:W3:Y:S02]  /*87e0*/  SYNCS.PHASECHK.TRANS64.TRYWAIT P1, [R0+URZ+0xd0], R4 ;  /* 0x0000d004000075a7 */ /* 0x0022e400080211ff */
[----:B---3--:R-:W-:Y:S05]  /*87f0*/  @!P1 NANOSLEEP.SYNCS 0x989680 ;  /* 0x009896800000995d */ /* 0x008fea0003900000 */
[----:B------:R-:W3:Y:S02]  /*8800*/  @!P1 SYNCS.PHASECHK.TRANS64 P1, [R0+URZ+0xd0], R4 ;  /* 0x0000d004000095a7 */ /* 0x000ee400080210ff */
[----:B---3--:R-:W-:Y:S05]  /*8810*/  @!P1 BRA `(.L_x_99) ;  /* 0xfffffffc00f09947 */ /* 0x008fea000383ffff */
[----:B------:R-:W-:Y:S05]  /*8820*/  BRA `(.L_x_98) ;  /* 0xffffffdc00b87947 */ /* 0x000fea000383ffff */
.L_x_101:
[----:B---3--:R3:W4:Y:S02]  /*8830*/  SYNCS.PHASECHK.TRANS64.TRYWAIT P0, [R27+URZ+0x120], R3 ;  /* 0x000120031b0075a7 */ /* 0x00872400080011ff */
[----:B----4-:R-:W-:Y:S05]  /*8840*/  @!P0 NANOSLEEP.SYNCS 0x989680 ;  /* 0x009896800000895d */ /* 0x010fea0003900000 */
[----:B------:R-:W4:Y:S02]  /*8850*/  @!P0 SYNCS.PHASECHK.TRANS64 P0, [R27+URZ+0x120], R3 ;  /* 0x000120031b0085a7 */ /* 0x000f2400080010ff */
[----:B----4-:R-:W-:Y:S05]  /*8860*/  @!P0 BRA `(.L_x_101) ;  /* 0xfffffffc00f08947 */ /* 0x010fea000383ffff */
[----:B------:R-:W-:Y:S05]  /*8870*/  BRA `(.L_x_100) ;  /* 0xffffffe000087947 */ /* 0x000fea000383ffff */
.L_x_112:
[----:B-1----:R1:W2:Y:S02]  /*8880*/  SYNCS.PHASECHK.TRANS64.TRYWAIT P0, [R3+URZ+0xd0], R65 ;  /* 0x0000d041030075a7 */ /* 0x0022a400080011ff */
[----:B--2---:R-:W-:Y:S05]  /*8890*/  @!P0 NANOSLEEP.SYNCS 0x989680 ;  /* 0x009896800000895d */ /* 0x004fea0003900000 */
[----:B------:R-:W2:Y:S02]  /*88a0*/  @!P0 SYNCS.PHASECHK.TRANS64 P0, [R3+URZ+0xd0], R65 ;  /* 0x0000d041030085a7 */ /* 0x000ea400080010ff */
[----:B--2---:R-:W-:Y:S05]  /*88b0*/  @!P0 BRA `(.L_x_112) ;  /* 0xfffffffc00f08947 */ /* 0x004fea000383ffff */
[----:B------:R-:W-:Y:S05]  /*88c0*/  BRA `(.L_x_111) ;  /* 0xffffffe800247947 */ /* 0x000fea000383ffff */
        .weak           $__internal_0_$__cuda_sm10x_tcgen05_guardrail_trap_col_being_dealloced_not_returned_by_alloc
        .type           $__internal_0_$__cuda_sm10x_tcgen05_guardrail_trap_col_being_dealloced_not_returned_by_alloc,@function
        .size           $__internal_0_$__cuda_sm10x_tcgen05_guardrail_trap_col_being_dealloced_not_returned_by_alloc,($__internal_1_$__cuda_sm10x_tcgen05_guardrail_trap_phase_invalid_during_alloc - $__internal_0_$__cuda_sm10x_tcgen05_guardrail_trap_col_being_dealloced_not_returned_by_alloc)
$__internal_0_$__cuda_sm10x_tcgen05_guardrail_trap_col_being_dealloced_not_returned_by_alloc:
[----:B------:R-:W-:Y:S05]  /*88d0*/  BPT.TRAP 0x1 ;  /* 0x000000040000795c */ /* 0x000fea0000300000 */
[----:B------:R-:W-:-:S04]  /*88e0*/  MOV R3, 0x0 ;  /* 0x0000000000037802 */ /* 0x000fc80000000f00 */
[----:B------:R-:W-:Y:S05]  /*88f0*/  RET.REL.NODEC R2 `(_ZN7cutlass13device_kernelINS_4conv6kernel13ConvUniversalINS1_16ConvProblemShapeILNS1_8OperatorE0ELi2EEENS1_10collective14CollectiveConvINS1_47MainloopSm100TmaUmmaWarpSpecializedImplicitGemmILS5_0ELi13ELi2ELi1ELi2EN4cute5tupleIJNSA_1CILi2EEENSC_ILi1EEESE_EEEEENSB_IJNSC_ILi64EEESH_NSB_IJSH_EEEEEENS_10bfloat16_tESK_NSA_8TiledMMAINSA_8MMA_AtomIJNSA_20SM100_MMA_F16BF16_SSISK_SK_fLi64ELi64ELNSA_4UMMA5MajorE0ELSP_0ELNSO_7ScaleInE0ELSQ_0EEEEEENSA_6LayoutINSB_IJSE_SE_SE_EEENSB_IJNSC_ILi0EEESV_SV_EEEEENSB_IJNSA_10UnderscoreESY_SY_EEEEENS7_6detail27Sm100ImplicitGemmTileTraitsINSA_20SM90_TMA_LOAD_IM2COLENSA_14ComposedLayoutINSA_7SwizzleILi3ELi4ELi3EEENSA_18smem_ptr_flag_bitsILi16EEENST_INSB_IJNSC_ILi8EEESH_EEENSB_IJSH_SE_EEEEEEEvEENS12_INSA_23SM90_TMA_LOAD_MULTICASTES1D_vEEEENS_8epilogue10collective18CollectiveEpilogueINS1I_23Sm100TmaWarpSpecializedILi3ELi2ELi16ELb1ELb0EEEJSJ_NSB_IJNST_ISH_SE_EENST_INSC_ILi32EEESE_EEEEESK_NSB_IJNSB_IJlllEEESE_SV_EEESK_S1S_NS1I_6fusion15FusionCallbacksIS1M_NS1T_17LinearCombinationISK_fSK_fLNS_15FloatRoundStyleE2EEESJ_S1Q_JEEENSA_5SM1004TMEM4LOAD26SM100_TMEM_LOAD_16dp256b4xES13_NS14_INS15_ILi2ELi4ELi3EEES18_NST_INSB_IJS19_S1O_EEENSB_IJS1O_SE_EEEEEEENSA_17SM75_U32x4_LDSM_NENSA_21SM90_TMA_STORE_IM2COLES27_NSA_17SM90_U32x4_STSM_NENSA_39AutoVectorizingCopyWithAssumedAlignmentILi128EEEEEEvvEEEEvNT_6ParamsE) ;  /* 0xffffff7402c07950 */ /* 0x000fea0003c3ffff */
        .weak           $__internal_1_$__cuda_sm10x_tcgen05_guardrail_trap_phase_invalid_during_alloc
        .type           $__internal_1_$__cuda_sm10x_tcgen05_guardrail_trap_phase_invalid_during_alloc,@function
        .size           $__internal_1_$__cuda_sm10x_tcgen05_guardrail_trap_phase_invalid_during_alloc,($__internal_2_$__cuda_sm10x_tcgen05_guardrail_trap_unallocated_columns_being_dealloced - $__internal_1_$__cuda_sm10x_tcgen05_guardrail_trap_phase_invalid_during_alloc)
$__internal_1_$__cuda_sm10x_tcgen05_guardrail_trap_phase_invalid_during_alloc:
[----:B------:R-:W-:Y:S05]  /*8900*/  BPT.TRAP 0x1 ;  /* 0x000000040000795c */ /* 0x000fea0000300000 */
[----:B------:R-:W-:-:S04]  /*8910*/  HFMA2 R3, -RZ, RZ, 0, 0 ;  /* 0x00000000ff037431 */ /* 0x000fc800000001ff */
[----:B------:R-:W-:Y:S05]  /*8920*/  RET.REL.NODEC R2 `(_ZN7cutlass13device_kernelINS_4conv6kernel13ConvUniversalINS1_16ConvProblemShapeILNS1_8OperatorE0ELi2EEENS1_10collective14CollectiveConvINS1_47MainloopSm100TmaUmmaWarpSpecializedImplicitGemmILS5_0ELi13ELi2ELi1ELi2EN4cute5tupleIJNSA_1CILi2EEENSC_ILi1EEESE_EEEEENSB_IJNSC_ILi64EEESH_NSB_IJSH_EEEEEENS_10bfloat16_tESK_NSA_8TiledMMAINSA_8MMA_AtomIJNSA_20SM100_MMA_F16BF16_SSISK_SK_fLi64ELi64ELNSA_4UMMA5MajorE0ELSP_0ELNSO_7ScaleInE0ELSQ_0EEEEEENSA_6LayoutINSB_IJSE_SE_SE_EEENSB_IJNSC_ILi0EEESV_SV_EEEEENSB_IJNSA_10UnderscoreESY_SY_EEEEENS7_6detail27Sm100ImplicitGemmTileTraitsINSA_20SM90_TMA_LOAD_IM2COLENSA_14ComposedLayoutINSA_7SwizzleILi3ELi4ELi3EEENSA_18smem_ptr_flag_bitsILi16EEENST_INSB_IJNSC_ILi8EEESH_EEENSB_IJSH_SE_EEEEEEEvEENS12_INSA_23SM90_TMA_LOAD_MULTICASTES1D_vEEEENS_8epilogue10collective18CollectiveEpilogueINS1I_23Sm100TmaWarpSpecializedILi3ELi2ELi16ELb1ELb0EEEJSJ_NSB_IJNST_ISH_SE_EENST_INSC_ILi32EEESE_EEEEESK_NSB_IJNSB_IJlllEEESE_SV_EEESK_S1S_NS1I_6fusion15FusionCallbacksIS1M_NS1T_17LinearCombinationISK_fSK_fLNS_15FloatRoundStyleE2EEESJ_S1Q_JEEENSA_5SM1004TMEM4LOAD26SM100_TMEM_LOAD_16dp256b4xES13_NS14_INS15_ILi2ELi4ELi3EEES18_NST_INSB_IJS19_S1O_EEENSB_IJS1O_SE_EEEEEEENSA_17SM75_U32x4_LDSM_NENSA_21SM90_TMA_STORE_IM2COLES27_NSA_17SM90_U32x4_STSM_NENSA_39AutoVectorizingCopyWithAssumedAlignmentILi128EEEEEEvvEEEEvNT_6ParamsE) ;  /* 0xffffff7402b47950 */ /* 0x000fea0003c3ffff */
        .weak           $__internal_2_$__cuda_sm10x_tcgen05_guardrail_trap_unallocated_columns_being_dealloced
        .type           $__internal_2_$__cuda_sm10x_tcgen05_guardrail_trap_unallocated_columns_being_dealloced,@function
        .size           $__internal_2_$__cuda_sm10x_tcgen05_guardrail_trap_unallocated_columns_being_dealloced,(.L_x_179 - $__internal_2_$__cuda_sm10x_tcgen05_guardrail_trap_unallocated_columns_being_dealloced)
$__internal_2_$__cuda_sm10x_tcgen05_guardrail_trap_unallocated_columns_being_dealloced:
[----:B------:R-:W-:Y:S05]  /*8930*/  BPT.TRAP 0x1 ;  /* 0x000000040000795c */ /* 0x000fea0000300000 */
[----:B------:R-:W-:-:S04]  /*8940*/  MOV R3, 0x0 ;  /* 0x0000000000037802 */ /* 0x000fc80000000f00 */
[----:B------:R-:W-:Y:S05]  /*8950*/  RET.REL.NODEC R2 `(_ZN7cutlass13device_kernelINS_4conv6kernel13ConvUniversalINS1_16ConvProblemShapeILNS1_8OperatorE0ELi2EEENS1_10collective14CollectiveConvINS1_47MainloopSm100TmaUmmaWarpSpecializedImplicitGemmILS5_0ELi13ELi2ELi1ELi2EN4cute5tupleIJNSA_1CILi2EEENSC_ILi1EEESE_EEEEENSB_IJNSC_ILi64EEESH_NSB_IJSH_EEEEEENS_10bfloat16_tESK_NSA_8TiledMMAINSA_8MMA_AtomIJNSA_20SM100_MMA_F16BF16_SSISK_SK_fLi64ELi64ELNSA_4UMMA5MajorE0ELSP_0ELNSO_7ScaleInE0ELSQ_0EEEEEENSA_6LayoutINSB_IJSE_SE_SE_EEENSB_IJNSC_ILi0EEESV_SV_EEEEENSB_IJNSA_10UnderscoreESY_SY_EEEEENS7_6detail27Sm100ImplicitGemmTileTraitsINSA_20SM90_TMA_LOAD_IM2COLENSA_14ComposedLayoutINSA_7SwizzleILi3ELi4ELi3EEENSA_18smem_ptr_flag_bitsILi16EEENST_INSB_IJNSC_ILi8EEESH_EEENSB_IJSH_SE_EEEEEEEvEENS12_INSA_23SM90_TMA_LOAD_MULTICASTES1D_vEEEENS_8epilogue10collective18CollectiveEpilogueINS1I_23Sm100TmaWarpSpecializedILi3ELi2ELi16ELb1ELb0EEEJSJ_NSB_IJNST_ISH_SE_EENST_INSC_ILi32EEESE_EEEEESK_NSB_IJNSB_IJlllEEESE_SV_EEESK_S1S_NS1I_6fusion15FusionCallbacksIS1M_NS1T_17LinearCombinationISK_fSK_fLNS_15FloatRoundStyleE2EEESJ_S1Q_JEEENSA_5SM1004TMEM4LOAD26SM100_TMEM_LOAD_16dp256b4xES13_NS14_INS15_ILi2ELi4ELi3EEES18_NST_INSB_IJS19_S1O_EEENSB_IJS1O_SE_EEEEEEENSA_17SM75_U32x4_LDSM_NENSA_21SM90_TMA_STORE_IM2COLES27_NSA_17SM90_U32x4_STSM_NENSA_39AutoVectorizingCopyWithAssumedAlignmentILi128EEEEEEvvEEEEvNT_6ParamsE) ;  /* 0xffffff7402a87950 */ /* 0x000fea0003c3ffff */
.L_x_178:
[----:B------:R-:W-:-:S00]  /*8960*/  BRA `(.L_x_178) ;  /* 0xfffffffc00fc7947 */ /* 0x000fc0000383ffff */
[----:B------:R-:W-:-:S00]  /*8970*/  NOP ;  /* 0x0000000000007918 */ /* 0x000fc00000000000 */
        /* <DEDUP_REMOVED lines=8> */
.L_x_179:


//--------------------- .nv.global.init           --------------------------
	.section	.nv.global.init,"aw",@progbits
.nv.global.init:
	.type		$str$29,@object
	.size		$str$29,($str$30 - $str$29)
$str$29:
        /*0000*/ 	.byte	0x28, 0x61, 0x64, 0x64, 0x72, 0x65, 0x73, 0x73, 0x20, 0x26, 0x20, 0x6d, 0x61, 0x73, 0x6b, 0x29
        /*0010*/ 	.byte	0x20, 0x3d, 0x3d, 0x20, 0x30, 0x00
	.type		$str$30,@object
	.size		$str$30,($str$28 - $str$30)
$str$30:
        /*0016*/ 	.byte	0x2f, 0x74, 0x6d, 0x70, 0x2f, 0x63, 0x75, 0x74, 0x6c, 0x61, 0x73, 0x73, 0x5f, 0x73, 0x77, 0x65
        /*0026*/ 	.byte	0x65, 0x70, 0x5f, 0x73, 0x72, 0x63, 0x2f, 0x69, 0x6e, 0x63, 0x6c, 0x75, 0x64, 0x65, 0x2f, 0x63
        /*0036*/ 	.byte	0x75, 0x74, 0x65, 0x2f, 0x70, 0x6f, 0x69, 0x6e, 0x74, 0x65, 0x72, 0x5f, 0x66, 0x6c, 0x61, 0x67
        /*0046*/ 	.byte	0x67, 0x65, 0x64, 0x2e, 0x68, 0x70, 0x70, 0x00
	.type		$str$28,@object
	.size		$str$28,($str$27 - $str$28)
$str$28:
        /*004e*/ 	.byte	0x2f, 0x74, 0x6d, 0x70, 0x2f, 0x63, 0x75, 0x74, 0x6c, 0x61, 0x73, 0x73, 0x5f, 0x73, 0x77, 0x65
        /*005e*/ 	.byte	0x65, 0x70, 0x5f, 0x73, 0x72, 0x63, 0x2f, 0x69, 0x6e, 0x63, 0x6c, 0x75, 0x64, 0x65, 0x2f, 0x63
        /*006e*/ 	.byte	0x75, 0x74, 0x65, 0x2f, 0x61, 0x74, 0x6f, 0x6d, 0x2f, 0x63, 0x6f, 0x70, 0x79, 0x5f, 0x74, 0x72
        /*007e*/ 	.byte	0x61, 0x69, 0x74, 0x73, 0x5f, 0x73, 0x6d, 0x31, 0x30, 0x30, 0x2e, 0x68, 0x70, 0x70, 0x00
	.type		$str$27,@object
	.size		$str$27,(__unnamed_1 - $str$27)
$str$27:
        /*008d*/ 	.byte	0x28, 0x28, 0x75, 0x69, 0x6e, 0x74, 0x33, 0x32, 0x5f, 0x74, 0x28, 0x74, 0x68, 0x72, 0x65, 0x61
        /*009d*/ 	.byte	0x64, 0x49, 0x64, 0x78, 0x2e, 0x78, 0x29, 0x20, 0x2f, 0x20, 0x33, 0x32, 0x29, 0x20, 0x25, 0x20
        /*00ad*/ 	.byte	0x34, 0x29, 0x20, 0x3d, 0x3d, 0x20, 0x28, 0x28, 0x28, 0x74, 0x6d, 0x65, 0x6d, 0x5f, 0x61, 0x64
        /*00bd*/ 	.byte	0x64, 0x72, 0x20, 0x3e, 0x3e, 0x20, 0x31, 0x36, 0x29, 0x20, 0x2f, 0x20, 0x33, 0x32, 0x29, 0x20
        /*00cd*/ 	.byte	0x25, 0x20, 0x34, 0x29, 0x00
	.type		__unnamed_1,@object
	.size		__unnamed_1,(__unnamed_2 - __unnamed_1)
__unnamed_1:
        /*00d2*/ 	.byte	0x61, 0x75, 0x74, 0x6f, 0x20, 0x63, 0x75, 0x74, 0x65, 0x3a, 0x3a, 0x61, 0x73, 0x5f, 0x70, 0x6f
        /* <DEDUP_REMOVED lines=24> */
        /*0262*/ 	.byte	0x30, 0x34, 0x38, 0x3e, 0x3e, 0x3e, 0x3e, 0x5d, 0x00
	.type		__unnamed_2,@object
	.size		__unnamed_2,(.L_2 - __unnamed_2)
__unnamed_2:
        /* <DEDUP_REMOVED lines=45> */
        /*053b*/ 	.byte	0x3e, 0x3e, 0x3e, 0x5d, 0x00
.L_2:


//--------------------- .nv.shared._ZN7cutlass13device_kernelINS_4conv6kernel13ConvUniversalINS1_16ConvProblemShapeILNS1_8OperatorE0ELi2EEENS1_10collective14CollectiveConvINS1_47MainloopSm100TmaUmmaWarpSpecializedImplicitGemmILS5_0ELi13ELi2ELi1ELi2EN4cute5tupleIJNSA_1CILi2EEENSC_ILi1EEESE_EEEEENSB_IJNSC_ILi64EEESH_NSB_IJSH_EEEEEENS_10bfloat16_tESK_NSA_8TiledMMAINSA_8MMA_AtomIJNSA_20SM100_MMA_F16BF16_SSISK_SK_fLi64ELi64ELNSA_4UMMA5MajorE0ELSP_0ELNSO_7ScaleInE0ELSQ_0EEEEEENSA_6LayoutINSB_IJSE_SE_SE_EEENSB_IJNSC_ILi0EEESV_SV_EEEEENSB_IJNSA_10UnderscoreESY_SY_EEEEENS7_6detail27Sm100ImplicitGemmTileTraitsINSA_20SM90_TMA_LOAD_IM2COLENSA_14ComposedLayoutINSA_7SwizzleILi3ELi4ELi3EEENSA_18smem_ptr_flag_bitsILi16EEENST_INSB_IJNSC_ILi8EEESH_EEENSB_IJSH_SE_EEEEEEEvEENS12_INSA_23SM90_TMA_LOAD_MULTICASTES1D_vEEEENS_8epilogue10collective18CollectiveEpilogueINS1I_23Sm100TmaWarpSpecializedILi3ELi2ELi16ELb1ELb0EEEJSJ_NSB_IJNST_ISH_SE_EENST_INSC_ILi32EEESE_EEEEESK_NSB_IJNSB_IJlllEEESE_SV_EEESK_S1S_NS1I_6fusion15FusionCallbacksIS1M_NS1T_17LinearCombinationISK_fSK_fLNS_15FloatRoundStyleE2EEESJ_S1Q_JEEENSA_5SM1004TMEM4LOAD26SM100_TMEM_LOAD_16dp256b4xES13_NS14_INS15_ILi2ELi4ELi3EEES18_NST_INSB_IJS19_S1O_EEENSB_IJS1O_SE_EEEEEEENSA_17SM75_U32x4_LDSM_NENSA_21SM90_TMA_STORE_IM2COLES27_NSA_17SM90_U32x4_STSM_NENSA_39AutoVectorizingCopyWithAssumedAlignmentILi128EEEEEEvvEEEEvNT_6ParamsE --------------------------
	.section	.nv.shared._ZN7cutlass13device_kernelINS_4conv6kernel13ConvUniversalINS1_16ConvProblemShapeILNS1_8OperatorE0ELi2EEENS1_10collective14CollectiveConvINS1_47MainloopSm100TmaUmmaWarpSpecializedImplicitGemmILS5_0ELi13ELi2ELi1ELi2EN4cute5tupleIJNSA_1CILi2EEENSC_ILi1EEESE_EEEEENSB_IJNSC_ILi64EEESH_NSB_IJSH_EEEEEENS_10bfloat16_tESK_NSA_8TiledMMAINSA_8MMA_AtomIJNSA_20SM100_MMA_F16BF16_SSISK_SK_fLi64ELi64ELNSA_4UMMA5MajorE0ELSP_0ELNSO_7ScaleInE0ELSQ_0EEEEEENSA_6LayoutINSB_IJSE_SE_SE_EEENSB_IJNSC_ILi0EEESV_SV_EEEEENSB_IJNSA_10UnderscoreESY_SY_EEEEENS7_6detail27Sm100ImplicitGemmTileTraitsINSA_20SM90_TMA_LOAD_IM2COLENSA_14ComposedLayoutINSA_7SwizzleILi3ELi4ELi3EEENSA_18smem_ptr_flag_bitsILi16EEENST_INSB_IJNSC_ILi8EEESH_EEENSB_IJSH_SE_EEEEEEEvEENS12_INSA_23SM90_TMA_LOAD_MULTICASTES1D_vEEEENS_8epilogue10collective18CollectiveEpilogueINS1I_23Sm100TmaWarpSpecializedILi3ELi2ELi16ELb1ELb0EEEJSJ_NSB_IJNST_ISH_SE_EENST_INSC_ILi32EEESE_EEEEESK_NSB_IJNSB_IJlllEEESE_SV_EEESK_S1S_NS1I_6fusion15FusionCallbacksIS1M_NS1T_17LinearCombinationISK_fSK_fLNS_15FloatRoundStyleE2EEESJ_S1Q_JEEENSA_5SM1004TMEM4LOAD26SM100_TMEM_LOAD_16dp256b4xES13_NS14_INS15_ILi2ELi4ELi3EEES18_NST_INSB_IJS19_S1O_EEENSB_IJS1O_SE_EEEEEEENSA_17SM75_U32x4_LDSM_NENSA_21SM90_TMA_STORE_IM2COLES27_NSA_17SM90_U32x4_STSM_NENSA_39AutoVectorizingCopyWithAssumedAlignmentILi128EEEEEEvvEEEEvNT_6ParamsE,"aw",@nobits
	.sectionflags	@""
	.align	16
	.zero		1024


//--------------------- .nv.shared.reserved.0     --------------------------
	.section	.nv.shared.reserved.0,"aw",@nobits
	.weak		__nv_reservedSMEM_offset_0_alias
	.size		__nv_reservedSMEM_offset_0_alias, 0, 64
	.other		__nv_reservedSMEM_offset_0_alias,@"STO_CUDA_RESERVED_SHARED STV_DEFAULT"
__nv_reservedSMEM_offset_0_alias:
	.zero		0
.nv.shared.reserved.0:
	.zero		64
	.weak		__nv_reservedSMEM_tcgen05_partition
	.type		__nv_reservedSMEM_tcgen05_partition,@object
	.size		__nv_reservedSMEM_tcgen05_partition,(.L_0 - __nv_reservedSMEM_tcgen05_partition)
__nv_reservedSMEM_tcgen05_partition:
	.zero		32
.L_0:


//--------------------- .nv.global                --------------------------
	.section	.nv.global,"aw",@nobits
.nv.global:
	.type		_ZN39_INTERNAL_f0a53d6f_4_k_cu_87af6e31_35174cute1_E,@object
	.size		_ZN39_INTERNAL_f0a53d6f_4_k_cu_87af6e31_35174cute1_E,(_ZN39_INTERNAL_f0a53d6f_4_k_cu_87af6e31_35174cuda3std3__45__cpo6cbeginE - _ZN39_INTERNAL_f0a53d6f_4_k_cu_87af6e31_35174cute1_E)
_ZN39_INTERNAL_f0a53d6f_4_k_cu_87af6e31_35174cute1_E:
	.zero		1
	.type		_ZN39_INTERNAL_f0a53d6f_4_k_cu_87af6e31_35174cuda3std3__45__cpo6cbeginE,@object
	.size		_ZN39_INTERNAL_f0a53d6f_4_k_cu_87af6e31_35174cuda3std3__45__cpo6cbeginE,(_ZN39_INTERNAL_f0a53d6f_4_k_cu_87af6e31_35174cuda3std3__48in_placeE - _ZN39_INTERNAL_f0a53d6f_4_k_cu_87af6e31_35174cuda3std3__45__cpo6cbeginE)
_ZN39_INTERNAL_f0a53d6f_4_k_cu_87af6e31_35174cuda3std3__45__cpo6cbeginE:
	.zero		1
	.type		_ZN39_INTERNAL_f0a53d6f_4_k_cu_87af6e31_35174cuda3std3__48in_placeE,@object
	.size		_ZN39_INTERNAL_f0a53d6f_4_k_cu_87af6e31_35174cuda3std3__48in_placeE,(_ZN39_INTERNAL_f0a53d6f_4_k_cu_87af6e31_35174cuda3std6ranges3__45__cpo9iter_moveE - _ZN39_INTERNAL_f0a53d6f_4_k_cu_87af6e31_35174cuda3std3__48in_placeE)
_ZN39_INTERNAL_f0a53d6f_4_k_cu_87af6e31_35174cuda3std3__48in_placeE:
	.zero		1
	.type		_ZN39_INTERNAL_f0a53d6f_4_k_cu_87af6e31_35174cuda3std6ranges3__45__cpo9iter_moveE,@object
	.size		_ZN39_INTERNAL_f0a53d6f_4_k_cu_87af6e31_35174cuda3std6ranges3__45__cpo9iter_moveE,(_ZN39_INTERNAL_f0a53d6f_4_k_cu_87af6e31_35174cuda3std3__45__cpo5beginE - _ZN39_INTERNAL_f0a53d6f_4_k_cu_87af6e31_35174cuda3std6ranges3__45__cpo9iter_moveE)
_ZN39_INTERNAL_f0a53d6f_4_k_cu_87af6e31_35174cuda3std6ranges3__45__cpo9iter_moveE:
	.zero		1
	.type		_ZN39_INTERNAL_f0a53d6f_4_k_cu_87af6e31_35174cuda3std3__45__cpo5beginE,@object
	.size		_ZN39_INTERNAL_f0a53d6f_4_k_cu_87af6e31_35174cuda3std3__45__cpo5beginE,(_ZN39_INTERNAL_f0a53d6f_4_k_cu_87af6e31_35174cuda3std3__441_GLOBAL__N__f0a53d6f_4_k_cu_87af6e31_35176ignoreE - _ZN39_INTERNAL_f0a53d6f_4_k_cu_87af6e31_35174cuda3std3__45__cpo5beginE)
_ZN39_INTERNAL_f0a53d6f_4_k_cu_87af6e31_35174cuda3std3__45__cpo5beginE:
	.zero		1
	.type		_ZN39_INTERNAL_f0a53d6f_4_k_cu_87af6e31_35174cuda3std3__441_GLOBAL__N__f0a53d6f_4_k_cu_87af6e31_35176ignoreE,@object
	.size		_ZN39_INTERNAL_f0a53d6f_4_k_cu_87af6e31_35174cuda3std3__441_GLOBAL__N__f0a53d6f_4_k_cu_87af6e31_35176ignoreE,(_ZN39_INTERNAL_f0a53d6f_4_k_cu_87af6e31_35174cute7productE - _ZN39_INTERNAL_f0a53d6f_4_k_cu_87af6e31_35174cuda3std3__441_GLOBAL__N__f0a53d6f_4_k_cu_87af6e31_35176ignoreE)
_ZN39_INTERNAL_f0a53d6f_4_k_cu_87af6e31_35174cuda3std3__441_GLOBAL__N__f0a53d6f_4_k_cu_87af6e31_35176ignoreE:
	.zero		1
	.type		_ZN39_INTERNAL_f0a53d6f_4_k_cu_87af6e31_35174cute7productE,@object
	.size		_ZN39_INTERNAL_f0a53d6f_4_k_cu_87af6e31_35174cute7productE,(_ZN39_INTERNAL_f0a53d6f_4_k_cu_87af6e31_35174cuda3std3__45__cpo3endE - _ZN39_INTERNAL_f0a53d6f_4_k_cu_87af6e31_35174cute7productE)
_ZN39_INTERNAL_f0a53d6f_4_k_cu_87af6e31_35174cute7productE:
	.zero		1
	.type		_ZN39_INTERNAL_f0a53d6f_4_k_cu_87af6e31_35174cuda3std3__45__cpo3endE,@object
	.size		_ZN39_INTERNAL_f0a53d6f_4_k_cu_87af6e31_35174cuda3std3__45__cpo3endE,(_ZN39_INTERNAL_f0a53d6f_4_k_cu_87af6e31_35174cuda3std3__419piecewise_constructE - _ZN39_INTERNAL_f0a53d6f_4_k_cu_87af6e31_35174cuda3std3__45__cpo3endE)
_ZN39_INTERNAL_f0a53d6f_4_k_cu_87af6e31_35174cuda3std3__45__cpo3endE:
	.zero		1
	.type		_ZN39_INTERNAL_f0a53d6f_4_k_cu_87af6e31_35174cuda3std3__419piecewise_constructE,@object
	.size		_ZN39_INTERNAL_f0a53d6f_4_k_cu_87af6e31_35174cuda3std3__419piecewise_constructE,(_ZN39_INTERNAL_f0a53d6f_4_k_cu_87af6e31_35174cuda3std3__45__cpo4cendE - _ZN39_INTERNAL_f0a53d6f_4_k_cu_87af6e31_35174cuda3std3__419piecewise_constructE)
_ZN39_INTERNAL_f0a53d6f_4_k_cu_87af6e31_35174cuda3std3__419piecewise_constructE:
	.zero		1
	.type		_ZN39_INTERNAL_f0a53d6f_4_k_cu_87af6e31_35174cuda3std3__45__cpo4cendE,@object
	.size		_ZN39_INTERNAL_f0a53d6f_4_k_cu_87af6e31_35174cuda3std3__45__cpo4cendE,(_ZN39_INTERNAL_f0a53d6f_4_k_cu_87af6e31_35174cuda3std6ranges3__45__cpo4swapE - _ZN39_INTERNAL_f0a53d6f_4_k_cu_87af6e31_35174cuda3std3__45__cpo4cendE)
_ZN39_INTERNAL_f0a53d6f_4_k_cu_87af6e31_35174cuda3std3__45__cpo4cendE:
	.zero		1
	.type		_ZN39_INTERNAL_f0a53d6f_4_k_cu_87af6e31_35174cuda3std6ranges3__45__cpo4swapE,@object
	.size		_ZN39_INTERNAL_f0a53d6f_4_k_cu_87af6e31_35174cuda3std6ranges3__45__cpo4swapE,(.L_10 - _ZN39_INTERNAL_f0a53d6f_4_k_cu_87af6e31_35174cuda3std6ranges3__45__cpo4swapE)
_ZN39_INTERNAL_f0a53d6f_4_k_cu_87af6e31_35174cuda3std6ranges3__45__cpo4swapE:
	.zero		1
.L_10:


//--------------------- .nv.constant0._ZN7cutlass13device_kernelINS_4conv6kernel13ConvUniversalINS1_16ConvProblemShapeILNS1_8OperatorE0ELi2EEENS1_10collective14CollectiveConvINS1_47MainloopSm100TmaUmmaWarpSpecializedImplicitGemmILS5_0ELi13ELi2ELi1ELi2EN4cute5tupleIJNSA_1CILi2EEENSC_ILi1EEESE_EEEEENSB_IJNSC_ILi64EEESH_NSB_IJSH_EEEEEENS_10bfloat16_tESK_NSA_8TiledMMAINSA_8MMA_AtomIJNSA_20SM100_MMA_F16BF16_SSISK_SK_fLi64ELi64ELNSA_4UMMA5MajorE0ELSP_0ELNSO_7ScaleInE0ELSQ_0EEEEEENSA_6LayoutINSB_IJSE_SE_SE_EEENSB_IJNSC_ILi0EEESV_SV_EEEEENSB_IJNSA_10UnderscoreESY_SY_EEEEENS7_6detail27Sm100ImplicitGemmTileTraitsINSA_20SM90_TMA_LOAD_IM2COLENSA_14ComposedLayoutINSA_7SwizzleILi3ELi4ELi3EEENSA_18smem_ptr_flag_bitsILi16EEENST_INSB_IJNSC_ILi8EEESH_EEENSB_IJSH_SE_EEEEEEEvEENS12_INSA_23SM90_TMA_LOAD_MULTICASTES1D_vEEEENS_8epilogue10collective18CollectiveEpilogueINS1I_23Sm100TmaWarpSpecializedILi3ELi2ELi16ELb1ELb0EEEJSJ_NSB_IJNST_ISH_SE_EENST_INSC_ILi32EEESE_EEEEESK_NSB_IJNSB_IJlllEEESE_SV_EEESK_S1S_NS1I_6fusion15FusionCallbacksIS1M_NS1T_17LinearCombinationISK_fSK_fLNS_15FloatRoundStyleE2EEESJ_S1Q_JEEENSA_5SM1004TMEM4LOAD26SM100_TMEM_LOAD_16dp256b4xES13_NS14_INS15_ILi2ELi4ELi3EEES18_NST_INSB_IJS19_S1O_EEENSB_IJS1O_SE_EEEEEEENSA_17SM75_U32x4_LDSM_NENSA_21SM90_TMA_STORE_IM2COLES27_NSA_17SM90_U32x4_STSM_NENSA_39AutoVectorizingCopyWithAssumedAlignmentILi128EEEEEEvvEEEEvNT_6ParamsE --------------------------
	.section	.nv.constant0._ZN7cutlass13device_kernelINS_4conv6kernel13ConvUniversalINS1_16ConvProblemShapeILNS1_8OperatorE0ELi2EEENS1_10collective14CollectiveConvINS1_47MainloopSm100TmaUmmaWarpSpecializedImplicitGemmILS5_0ELi13ELi2ELi1ELi2EN4cute5tupleIJNSA_1CILi2EEENSC_ILi1EEESE_EEEEENSB_IJNSC_ILi64EEESH_NSB_IJSH_EEEEEENS_10bfloat16_tESK_NSA_8TiledMMAINSA_8MMA_AtomIJNSA_20SM100_MMA_F16BF16_SSISK_SK_fLi64ELi64ELNSA_4UMMA5MajorE0ELSP_0ELNSO_7ScaleInE0ELSQ_0EEEEEENSA_6LayoutINSB_IJSE_SE_SE_EEENSB_IJNSC_ILi0EEESV_SV_EEEEENSB_IJNSA_10UnderscoreESY_SY_EEEEENS7_6detail27Sm100ImplicitGemmTileTraitsINSA_20SM90_TMA_LOAD_IM2COLENSA_14ComposedLayoutINSA_7SwizzleILi3ELi4ELi3EEENSA_18smem_ptr_flag_bitsILi16EEENST_INSB_IJNSC_ILi8EEESH_EEENSB_IJSH_SE_EEEEEEEvEENS12_INSA_23SM90_TMA_LOAD_MULTICASTES1D_vEEEENS_8epilogue10collective18CollectiveEpilogueINS1I_23Sm100TmaWarpSpecializedILi3ELi2ELi16ELb1ELb0EEEJSJ_NSB_IJNST_ISH_SE_EENST_INSC_ILi32EEESE_EEEEESK_NSB_IJNSB_IJlllEEESE_SV_EEESK_S1S_NS1I_6fusion15FusionCallbacksIS1M_NS1T_17LinearCombinationISK_fSK_fLNS_15FloatRoundStyleE2EEESJ_S1Q_JEEENSA_5SM1004TMEM4LOAD26SM100_TMEM_LOAD_16dp256b4xES13_NS14_INS15_ILi2ELi4ELi3EEES18_NST_INSB_IJS19_S1O_EEENSB_IJS1O_SE_EEEEEEENSA_17SM75_U32x4_LDSM_NENSA_21SM90_TMA_STORE_IM2COLES27_NSA_17SM90_U32x4_STSM_NENSA_39AutoVectorizingCopyWithAssumedAlignmentILi128EEEEEEvvEEEEvNT_6ParamsE,"a",@progbits
	.sectionflags	@""
	.align	4
.nv.constant0._ZN7cutlass13device_kernelINS_4conv6kernel13ConvUniversalINS1_16ConvProblemShapeILNS1_8OperatorE0ELi2EEENS1_10collective14CollectiveConvINS1_47MainloopSm100TmaUmmaWarpSpecializedImplicitGemmILS5_0ELi13ELi2ELi1ELi2EN4cute5tupleIJNSA_1CILi2EEENSC_ILi1EEESE_EEEEENSB_IJNSC_ILi64EEESH_NSB_IJSH_EEEEEENS_10bfloat16_tESK_NSA_8TiledMMAINSA_8MMA_AtomIJNSA_20SM100_MMA_F16BF16_SSISK_SK_fLi64ELi64ELNSA_4UMMA5MajorE0ELSP_0ELNSO_7ScaleInE0ELSQ_0EEEEEENSA_6LayoutINSB_IJSE_SE_SE_EEENSB_IJNSC_ILi0EEESV_SV_EEEEENSB_IJNSA_10UnderscoreESY_SY_EEEEENS7_6detail27Sm100ImplicitGemmTileTraitsINSA_20SM90_TMA_LOAD_IM2COLENSA_14ComposedLayoutINSA_7SwizzleILi3ELi4ELi3EEENSA_18smem_ptr_flag_bitsILi16EEENST_INSB_IJNSC_ILi8EEESH_EEENSB_IJSH_SE_EEEEEEEvEENS12_INSA_23SM90_TMA_LOAD_MULTICASTES1D_vEEEENS_8epilogue10collective18CollectiveEpilogueINS1I_23Sm100TmaWarpSpecializedILi3ELi2ELi16ELb1ELb0EEEJSJ_NSB_IJNST_ISH_SE_EENST_INSC_ILi32EEESE_EEEEESK_NSB_IJNSB_IJlllEEESE_SV_EEESK_S1S_NS1I_6fusion15FusionCallbacksIS1M_NS1T_17LinearCombinationISK_fSK_fLNS_15FloatRoundStyleE2EEESJ_S1Q_JEEENSA_5SM1004TMEM4LOAD26SM100_TMEM_LOAD_16dp256b4xES13_NS14_INS15_ILi2ELi4ELi3EEES18_NST_INSB_IJS19_S1O_EEENSB_IJS1O_SE_EEEEEEENSA_17SM75_U32x4_LDSM_NENSA_21SM90_TMA_STORE_IM2COLES27_NSA_17SM90_U32x4_STSM_NENSA_39AutoVectorizingCopyWithAssumedAlignmentILi128EEEEEEvvEEEEvNT_6ParamsE:
	.zero		2944


//--------------------- SYMBOLS --------------------------

	.type		.nv.reservedSmem.offset0,@object
	.size		.nv.reservedSmem.offset0,0x4
	.type		.nv.reservedSmem.cap,@object
	.size		.nv.reservedSmem.cap,0x4
	.type		__assertfail,@function
